//
// Generated by NVIDIA NVVM Compiler
//
// Compiler Build ID: CL-36424714
// Cuda compilation tools, release 13.0, V13.0.88
// Based on NVVM 20.0.0
//

.version 9.0
.target sm_100
.address_size 64

	// .globl	_Z20find_nearest_clusteriiiPfS_Pi
.extern .shared .align 16 .b8 sharedMemory[];

.visible .entry _Z20find_nearest_clusteriiiPfS_Pi(
	.param .u32 _Z20find_nearest_clusteriiiPfS_Pi_param_0,
	.param .u32 _Z20find_nearest_clusteriiiPfS_Pi_param_1,
	.param .u32 _Z20find_nearest_clusteriiiPfS_Pi_param_2,
	.param .u64 .ptr .align 1 _Z20find_nearest_clusteriiiPfS_Pi_param_3,
	.param .u64 .ptr .align 1 _Z20find_nearest_clusteriiiPfS_Pi_param_4,
	.param .u64 .ptr .align 1 _Z20find_nearest_clusteriiiPfS_Pi_param_5
)
{
	.reg .pred 	%p<40>;
	.reg .b32 	%r<228>;
	.reg .b32 	%f<206>;
	.reg .b64 	%rd<92>;

	ld.param.u32 	%r74, [_Z20find_nearest_clusteriiiPfS_Pi_param_0];
	ld.param.u32 	%r75, [_Z20find_nearest_clusteriiiPfS_Pi_param_1];
	ld.param.u32 	%r76, [_Z20find_nearest_clusteriiiPfS_Pi_param_2];
	ld.param.u64 	%rd7, [_Z20find_nearest_clusteriiiPfS_Pi_param_3];
	ld.param.u64 	%rd8, [_Z20find_nearest_clusteriiiPfS_Pi_param_4];
	ld.param.u64 	%rd6, [_Z20find_nearest_clusteriiiPfS_Pi_param_5];
	cvta.to.global.u64 	%rd1, %rd8;
	cvta.to.global.u64 	%rd2, %rd7;
	mov.u32 	%r1, %tid.x;
	setp.ge.s32 	%p1, %r1, %r76;
	@%p1 bra 	$L__BB0_17;
	setp.lt.s32 	%p2, %r74, 1;
	@%p2 bra 	$L__BB0_17;
	and.b32  	%r2, %r74, 15;
	add.s32 	%r3, %r2, -1;
	and.b32  	%r4, %r74, 7;
	add.s32 	%r5, %r4, -1;
	and.b32  	%r6, %r74, 2147483632;
	and.b32  	%r7, %r74, 3;
	mov.u32 	%r8, %ntid.x;
	mul.wide.s32 	%rd4, %r76, 4;
	mov.u32 	%r202, %r1;
$L__BB0_3:
	setp.lt.u32 	%p3, %r74, 16;
	mov.b32 	%r205, 0;
	@%p3 bra 	$L__BB0_6;
	mov.b32 	%r203, 0;
$L__BB0_5:
	.pragma "nounroll";
	mad.lo.s32 	%r79, %r203, %r76, %r202;
	mul.wide.s32 	%rd9, %r79, 4;
	add.s64 	%rd10, %rd1, %rd9;
	ld.global.f32 	%f32, [%rd10];
	shl.b32 	%r80, %r79, 2;
	mov.u32 	%r81, sharedMemory;
	add.s32 	%r82, %r81, %r80;
	st.shared.f32 	[%r82], %f32;
	add.s64 	%rd12, %rd10, %rd4;
	ld.global.f32 	%f33, [%rd12];
	shl.b32 	%r83, %r76, 2;
	add.s32 	%r84, %r82, %r83;
	st.shared.f32 	[%r84], %f33;
	add.s64 	%rd13, %rd12, %rd4;
	ld.global.f32 	%f34, [%rd13];
	add.s32 	%r85, %r84, %r83;
	st.shared.f32 	[%r85], %f34;
	add.s64 	%rd14, %rd13, %rd4;
	ld.global.f32 	%f35, [%rd14];
	add.s32 	%r86, %r85, %r83;
	st.shared.f32 	[%r86], %f35;
	add.s64 	%rd15, %rd14, %rd4;
	ld.global.f32 	%f36, [%rd15];
	add.s32 	%r87, %r86, %r83;
	st.shared.f32 	[%r87], %f36;
	add.s64 	%rd16, %rd15, %rd4;
	ld.global.f32 	%f37, [%rd16];
	add.s32 	%r88, %r87, %r83;
	st.shared.f32 	[%r88], %f37;
	add.s64 	%rd17, %rd16, %rd4;
	ld.global.f32 	%f38, [%rd17];
	add.s32 	%r89, %r88, %r83;
	st.shared.f32 	[%r89], %f38;
	add.s64 	%rd18, %rd17, %rd4;
	ld.global.f32 	%f39, [%rd18];
	add.s32 	%r90, %r89, %r83;
	st.shared.f32 	[%r90], %f39;
	add.s64 	%rd19, %rd18, %rd4;
	ld.global.f32 	%f40, [%rd19];
	add.s32 	%r91, %r90, %r83;
	st.shared.f32 	[%r91], %f40;
	add.s64 	%rd20, %rd19, %rd4;
	ld.global.f32 	%f41, [%rd20];
	add.s32 	%r92, %r91, %r83;
	st.shared.f32 	[%r92], %f41;
	add.s64 	%rd21, %rd20, %rd4;
	ld.global.f32 	%f42, [%rd21];
	add.s32 	%r93, %r92, %r83;
	st.shared.f32 	[%r93], %f42;
	add.s64 	%rd22, %rd21, %rd4;
	ld.global.f32 	%f43, [%rd22];
	add.s32 	%r94, %r93, %r83;
	st.shared.f32 	[%r94], %f43;
	add.s64 	%rd23, %rd22, %rd4;
	ld.global.f32 	%f44, [%rd23];
	add.s32 	%r95, %r94, %r83;
	st.shared.f32 	[%r95], %f44;
	add.s64 	%rd24, %rd23, %rd4;
	ld.global.f32 	%f45, [%rd24];
	add.s32 	%r96, %r95, %r83;
	st.shared.f32 	[%r96], %f45;
	add.s64 	%rd25, %rd24, %rd4;
	ld.global.f32 	%f46, [%rd25];
	add.s32 	%r97, %r96, %r83;
	st.shared.f32 	[%r97], %f46;
	add.s64 	%rd26, %rd25, %rd4;
	ld.global.f32 	%f47, [%rd26];
	add.s32 	%r98, %r97, %r83;
	st.shared.f32 	[%r98], %f47;
	add.s32 	%r203, %r203, 16;
	setp.ne.s32 	%p4, %r203, %r6;
	mov.u32 	%r205, %r6;
	@%p4 bra 	$L__BB0_5;
$L__BB0_6:
	setp.eq.s32 	%p5, %r2, 0;
	@%p5 bra 	$L__BB0_16;
	setp.lt.u32 	%p6, %r3, 7;
	@%p6 bra 	$L__BB0_9;
	mad.lo.s32 	%r99, %r205, %r76, %r202;
	mul.wide.s32 	%rd27, %r99, 4;
	add.s64 	%rd28, %rd1, %rd27;
	ld.global.f32 	%f48, [%rd28];
	shl.b32 	%r100, %r99, 2;
	mov.u32 	%r101, sharedMemory;
	add.s32 	%r102, %r101, %r100;
	st.shared.f32 	[%r102], %f48;
	add.s64 	%rd30, %rd28, %rd4;
	ld.global.f32 	%f49, [%rd30];
	shl.b32 	%r103, %r76, 2;
	add.s32 	%r104, %r102, %r103;
	st.shared.f32 	[%r104], %f49;
	add.s64 	%rd31, %rd30, %rd4;
	ld.global.f32 	%f50, [%rd31];
	add.s32 	%r105, %r104, %r103;
	st.shared.f32 	[%r105], %f50;
	add.s64 	%rd32, %rd31, %rd4;
	ld.global.f32 	%f51, [%rd32];
	add.s32 	%r106, %r105, %r103;
	st.shared.f32 	[%r106], %f51;
	add.s64 	%rd33, %rd32, %rd4;
	ld.global.f32 	%f52, [%rd33];
	add.s32 	%r107, %r106, %r103;
	st.shared.f32 	[%r107], %f52;
	add.s64 	%rd34, %rd33, %rd4;
	ld.global.f32 	%f53, [%rd34];
	add.s32 	%r108, %r107, %r103;
	st.shared.f32 	[%r108], %f53;
	add.s64 	%rd35, %rd34, %rd4;
	ld.global.f32 	%f54, [%rd35];
	add.s32 	%r109, %r108, %r103;
	st.shared.f32 	[%r109], %f54;
	add.s64 	%rd36, %rd35, %rd4;
	ld.global.f32 	%f55, [%rd36];
	add.s32 	%r110, %r109, %r103;
	st.shared.f32 	[%r110], %f55;
	add.s32 	%r205, %r205, 8;
$L__BB0_9:
	setp.eq.s32 	%p7, %r4, 0;
	@%p7 bra 	$L__BB0_16;
	setp.lt.u32 	%p8, %r5, 3;
	@%p8 bra 	$L__BB0_12;
	mad.lo.s32 	%r111, %r205, %r76, %r202;
	mul.wide.s32 	%rd37, %r111, 4;
	add.s64 	%rd38, %rd1, %rd37;
	ld.global.f32 	%f56, [%rd38];
	shl.b32 	%r112, %r111, 2;
	mov.u32 	%r113, sharedMemory;
	add.s32 	%r114, %r113, %r112;
	st.shared.f32 	[%r114], %f56;
	add.s64 	%rd40, %rd38, %rd4;
	ld.global.f32 	%f57, [%rd40];
	shl.b32 	%r115, %r76, 2;
	add.s32 	%r116, %r114, %r115;
	st.shared.f32 	[%r116], %f57;
	add.s64 	%rd41, %rd40, %rd4;
	ld.global.f32 	%f58, [%rd41];
	add.s32 	%r117, %r116, %r115;
	st.shared.f32 	[%r117], %f58;
	add.s64 	%rd42, %rd41, %rd4;
	ld.global.f32 	%f59, [%rd42];
	add.s32 	%r118, %r117, %r115;
	st.shared.f32 	[%r118], %f59;
	add.s32 	%r205, %r205, 4;
$L__BB0_12:
	setp.eq.s32 	%p9, %r7, 0;
	@%p9 bra 	$L__BB0_16;
	setp.eq.s32 	%p10, %r7, 1;
	mad.lo.s32 	%r119, %r205, %r76, %r202;
	mul.wide.s32 	%rd43, %r119, 4;
	add.s64 	%rd3, %rd1, %rd43;
	ld.global.f32 	%f60, [%rd3];
	shl.b32 	%r120, %r119, 2;
	mov.u32 	%r121, sharedMemory;
	add.s32 	%r17, %r121, %r120;
	st.shared.f32 	[%r17], %f60;
	@%p10 bra 	$L__BB0_16;
	setp.eq.s32 	%p11, %r7, 2;
	add.s64 	%rd5, %rd3, %rd4;
	ld.global.f32 	%f61, [%rd5];
	shl.b32 	%r18, %r76, 2;
	add.s32 	%r19, %r17, %r18;
	st.shared.f32 	[%r19], %f61;
	@%p11 bra 	$L__BB0_16;
	add.s64 	%rd44, %rd5, %rd4;
	ld.global.f32 	%f62, [%rd44];
	add.s32 	%r122, %r19, %r18;
	st.shared.f32 	[%r122], %f62;
$L__BB0_16:
	add.s32 	%r202, %r202, %r8;
	setp.lt.s32 	%p12, %r202, %r76;
	@%p12 bra 	$L__BB0_3;
$L__BB0_17:
	bar.sync 	0;
	mov.u32 	%r123, %ntid.x;
	mov.u32 	%r124, %ctaid.x;
	mad.lo.s32 	%r21, %r123, %r124, %r1;
	setp.ge.s32 	%p13, %r21, %r75;
	@%p13 bra 	$L__BB0_52;
	setp.lt.s32 	%p14, %r74, 1;
	mov.f32 	%f192, 0f00000000;
	@%p14 bra 	$L__BB0_30;
	and.b32  	%r22, %r74, 7;
	setp.lt.u32 	%p15, %r74, 8;
	mov.b32 	%r207, 0;
	mov.f32 	%f192, 0f00000000;
	@%p15 bra 	$L__BB0_22;
	and.b32  	%r207, %r74, 2147483640;
	mov.b32 	%r218, 0;
	mov.f32 	%f192, 0f00000000;
	mov.u32 	%r130, sharedMemory;
	mul.wide.s32 	%rd47, %r75, 4;
$L__BB0_21:
	.pragma "nounroll";
	mad.lo.s32 	%r127, %r218, %r75, %r21;
	mul.wide.s32 	%rd45, %r127, 4;
	add.s64 	%rd46, %rd2, %rd45;
	ld.global.f32 	%f67, [%rd46];
	mul.lo.s32 	%r128, %r218, %r76;
	shl.b32 	%r129, %r128, 2;
	add.s32 	%r131, %r130, %r129;
	ld.shared.f32 	%f68, [%r131];
	sub.f32 	%f69, %f67, %f68;
	fma.rn.f32 	%f70, %f69, %f69, %f192;
	add.s64 	%rd48, %rd46, %rd47;
	ld.global.f32 	%f71, [%rd48];
	shl.b32 	%r132, %r76, 2;
	add.s32 	%r133, %r131, %r132;
	ld.shared.f32 	%f72, [%r133];
	sub.f32 	%f73, %f71, %f72;
	fma.rn.f32 	%f74, %f73, %f73, %f70;
	add.s64 	%rd49, %rd48, %rd47;
	ld.global.f32 	%f75, [%rd49];
	add.s32 	%r134, %r133, %r132;
	ld.shared.f32 	%f76, [%r134];
	sub.f32 	%f77, %f75, %f76;
	fma.rn.f32 	%f78, %f77, %f77, %f74;
	add.s64 	%rd50, %rd49, %rd47;
	ld.global.f32 	%f79, [%rd50];
	add.s32 	%r135, %r134, %r132;
	ld.shared.f32 	%f80, [%r135];
	sub.f32 	%f81, %f79, %f80;
	fma.rn.f32 	%f82, %f81, %f81, %f78;
	add.s64 	%rd51, %rd50, %rd47;
	ld.global.f32 	%f83, [%rd51];
	add.s32 	%r136, %r135, %r132;
	ld.shared.f32 	%f84, [%r136];
	sub.f32 	%f85, %f83, %f84;
	fma.rn.f32 	%f86, %f85, %f85, %f82;
	add.s64 	%rd52, %rd51, %rd47;
	ld.global.f32 	%f87, [%rd52];
	add.s32 	%r137, %r136, %r132;
	ld.shared.f32 	%f88, [%r137];
	sub.f32 	%f89, %f87, %f88;
	fma.rn.f32 	%f90, %f89, %f89, %f86;
	add.s64 	%rd53, %rd52, %rd47;
	ld.global.f32 	%f91, [%rd53];
	add.s32 	%r138, %r137, %r132;
	ld.shared.f32 	%f92, [%r138];
	sub.f32 	%f93, %f91, %f92;
	fma.rn.f32 	%f94, %f93, %f93, %f90;
	add.s64 	%rd54, %rd53, %rd47;
	ld.global.f32 	%f95, [%rd54];
	add.s32 	%r139, %r138, %r132;
	ld.shared.f32 	%f96, [%r139];
	sub.f32 	%f97, %f95, %f96;
	fma.rn.f32 	%f192, %f97, %f97, %f94;
	add.s32 	%r218, %r218, 8;
	setp.eq.s32 	%p16, %r218, %r207;
	@%p16 bra 	$L__BB0_22;
	bra.uni 	$L__BB0_21;
$L__BB0_22:
	setp.eq.s32 	%p17, %r22, 0;
	@%p17 bra 	$L__BB0_30;
	and.b32  	%r25, %r74, 3;
	setp.lt.u32 	%p18, %r22, 4;
	@%p18 bra 	$L__BB0_25;
	mad.lo.s32 	%r140, %r207, %r75, %r21;
	mul.wide.s32 	%rd55, %r140, 4;
	add.s64 	%rd56, %rd2, %rd55;
	ld.global.f32 	%f99, [%rd56];
	mul.lo.s32 	%r141, %r207, %r76;
	shl.b32 	%r142, %r141, 2;
	mov.u32 	%r143, sharedMemory;
	add.s32 	%r144, %r143, %r142;
	ld.shared.f32 	%f100, [%r144];
	sub.f32 	%f101, %f99, %f100;
	fma.rn.f32 	%f102, %f101, %f101, %f192;
	mul.wide.s32 	%rd57, %r75, 4;
	add.s64 	%rd58, %rd56, %rd57;
	ld.global.f32 	%f103, [%rd58];
	shl.b32 	%r145, %r76, 2;
	add.s32 	%r146, %r144, %r145;
	ld.shared.f32 	%f104, [%r146];
	sub.f32 	%f105, %f103, %f104;
	fma.rn.f32 	%f106, %f105, %f105, %f102;
	add.s64 	%rd59, %rd58, %rd57;
	ld.global.f32 	%f107, [%rd59];
	add.s32 	%r147, %r146, %r145;
	ld.shared.f32 	%f108, [%r147];
	sub.f32 	%f109, %f107, %f108;
	fma.rn.f32 	%f110, %f109, %f109, %f106;
	add.s64 	%rd60, %rd59, %rd57;
	ld.global.f32 	%f111, [%rd60];
	add.s32 	%r148, %r147, %r145;
	ld.shared.f32 	%f112, [%r148];
	sub.f32 	%f113, %f111, %f112;
	fma.rn.f32 	%f192, %f113, %f113, %f110;
	add.s32 	%r207, %r207, 4;
$L__BB0_25:
	setp.eq.s32 	%p19, %r25, 0;
	@%p19 bra 	$L__BB0_30;
	setp.eq.s32 	%p20, %r25, 1;
	@%p20 bra 	$L__BB0_28;
	mad.lo.s32 	%r149, %r207, %r75, %r21;
	mul.wide.s32 	%rd61, %r149, 4;
	add.s64 	%rd62, %rd2, %rd61;
	ld.global.f32 	%f115, [%rd62];
	mul.lo.s32 	%r150, %r207, %r76;
	shl.b32 	%r151, %r150, 2;
	mov.u32 	%r152, sharedMemory;
	add.s32 	%r153, %r152, %r151;
	ld.shared.f32 	%f116, [%r153];
	sub.f32 	%f117, %f115, %f116;
	fma.rn.f32 	%f118, %f117, %f117, %f192;
	mul.wide.s32 	%rd63, %r75, 4;
	add.s64 	%rd64, %rd62, %rd63;
	ld.global.f32 	%f119, [%rd64];
	shl.b32 	%r154, %r76, 2;
	add.s32 	%r155, %r153, %r154;
	ld.shared.f32 	%f120, [%r155];
	sub.f32 	%f121, %f119, %f120;
	fma.rn.f32 	%f192, %f121, %f121, %f118;
	add.s32 	%r207, %r207, 2;
$L__BB0_28:
	and.b32  	%r156, %r74, 1;
	setp.eq.b32 	%p21, %r156, 1;
	not.pred 	%p22, %p21;
	@%p22 bra 	$L__BB0_30;
	mad.lo.s32 	%r157, %r207, %r75, %r21;
	mul.wide.s32 	%rd65, %r157, 4;
	add.s64 	%rd66, %rd2, %rd65;
	ld.global.f32 	%f122, [%rd66];
	mul.lo.s32 	%r158, %r207, %r76;
	shl.b32 	%r159, %r158, 2;
	mov.u32 	%r160, sharedMemory;
	add.s32 	%r161, %r160, %r159;
	ld.shared.f32 	%f123, [%r161];
	sub.f32 	%f124, %f122, %f123;
	fma.rn.f32 	%f192, %f124, %f124, %f192;
$L__BB0_30:
	setp.lt.s32 	%p23, %r76, 2;
	mov.b32 	%r227, 0;
	@%p23 bra 	$L__BB0_51;
	setp.lt.s32 	%p24, %r74, 1;
	@%p24 bra 	$L__BB0_45;
	and.b32  	%r30, %r74, 7;
	add.s32 	%r31, %r30, -1;
	and.b32  	%r32, %r74, 3;
	and.b32  	%r33, %r74, 2147483640;
	and.b32  	%r34, %r74, 1;
	neg.s32 	%r35, %r33;
	shl.b32 	%r36, %r76, 5;
	shl.b32 	%r37, %r75, 3;
	shl.b32 	%r38, %r76, 2;
	mov.b32 	%r227, 0;
	mov.b32 	%r210, 1;
	mul.wide.s32 	%rd85, %r75, 4;
$L__BB0_33:
	setp.lt.u32 	%p31, %r74, 8;
	mov.b32 	%r216, 0;
	mov.f32 	%f201, 0f00000000;
	@%p31 bra 	$L__BB0_36;
	shl.b32 	%r174, %r210, 2;
	mov.u32 	%r175, sharedMemory;
	add.s32 	%r213, %r175, %r174;
	mov.f32 	%f201, 0f00000000;
	mov.u32 	%r212, %r21;
	mov.u32 	%r214, %r35;
$L__BB0_35:
	.pragma "nounroll";
	mul.wide.s32 	%rd67, %r212, 4;
	add.s64 	%rd68, %rd2, %rd67;
	ld.global.f32 	%f128, [%rd68];
	ld.shared.f32 	%f129, [%r213];
	sub.f32 	%f130, %f128, %f129;
	fma.rn.f32 	%f131, %f130, %f130, %f201;
	add.s64 	%rd70, %rd68, %rd85;
	ld.global.f32 	%f132, [%rd70];
	add.s32 	%r176, %r213, %r38;
	ld.shared.f32 	%f133, [%r176];
	sub.f32 	%f134, %f132, %f133;
	fma.rn.f32 	%f135, %f134, %f134, %f131;
	add.s64 	%rd71, %rd70, %rd85;
	ld.global.f32 	%f136, [%rd71];
	add.s32 	%r177, %r176, %r38;
	ld.shared.f32 	%f137, [%r177];
	sub.f32 	%f138, %f136, %f137;
	fma.rn.f32 	%f139, %f138, %f138, %f135;
	add.s64 	%rd72, %rd71, %rd85;
	ld.global.f32 	%f140, [%rd72];
	add.s32 	%r178, %r177, %r38;
	ld.shared.f32 	%f141, [%r178];
	sub.f32 	%f142, %f140, %f141;
	fma.rn.f32 	%f143, %f142, %f142, %f139;
	add.s64 	%rd73, %rd72, %rd85;
	ld.global.f32 	%f144, [%rd73];
	add.s32 	%r179, %r178, %r38;
	ld.shared.f32 	%f145, [%r179];
	sub.f32 	%f146, %f144, %f145;
	fma.rn.f32 	%f147, %f146, %f146, %f143;
	add.s64 	%rd74, %rd73, %rd85;
	ld.global.f32 	%f148, [%rd74];
	add.s32 	%r180, %r179, %r38;
	ld.shared.f32 	%f149, [%r180];
	sub.f32 	%f150, %f148, %f149;
	fma.rn.f32 	%f151, %f150, %f150, %f147;
	add.s64 	%rd75, %rd74, %rd85;
	ld.global.f32 	%f152, [%rd75];
	add.s32 	%r181, %r180, %r38;
	ld.shared.f32 	%f153, [%r181];
	sub.f32 	%f154, %f152, %f153;
	fma.rn.f32 	%f155, %f154, %f154, %f151;
	add.s64 	%rd76, %rd75, %rd85;
	ld.global.f32 	%f156, [%rd76];
	add.s32 	%r182, %r181, %r38;
	ld.shared.f32 	%f157, [%r182];
	sub.f32 	%f158, %f156, %f157;
	fma.rn.f32 	%f201, %f158, %f158, %f155;
	add.s32 	%r214, %r214, 8;
	add.s32 	%r213, %r213, %r36;
	add.s32 	%r212, %r212, %r37;
	setp.ne.s32 	%p32, %r214, 0;
	mov.u32 	%r216, %r33;
	@%p32 bra 	$L__BB0_35;
$L__BB0_36:
	setp.eq.s32 	%p33, %r30, 0;
	@%p33 bra 	$L__BB0_44;
	setp.lt.u32 	%p34, %r31, 3;
	@%p34 bra 	$L__BB0_39;
	mad.lo.s32 	%r183, %r216, %r75, %r21;
	mul.wide.s32 	%rd77, %r183, 4;
	add.s64 	%rd78, %rd2, %rd77;
	ld.global.f32 	%f160, [%rd78];
	mad.lo.s32 	%r184, %r216, %r76, %r210;
	shl.b32 	%r185, %r184, 2;
	mov.u32 	%r186, sharedMemory;
	add.s32 	%r187, %r186, %r185;
	ld.shared.f32 	%f161, [%r187];
	sub.f32 	%f162, %f160, %f161;
	fma.rn.f32 	%f163, %f162, %f162, %f201;
	add.s64 	%rd80, %rd78, %rd85;
	ld.global.f32 	%f164, [%rd80];
	add.s32 	%r188, %r187, %r38;
	ld.shared.f32 	%f165, [%r188];
	sub.f32 	%f166, %f164, %f165;
	fma.rn.f32 	%f167, %f166, %f166, %f163;
	add.s64 	%rd81, %rd80, %rd85;
	ld.global.f32 	%f168, [%rd81];
	add.s32 	%r189, %r188, %r38;
	ld.shared.f32 	%f169, [%r189];
	sub.f32 	%f170, %f168, %f169;
	fma.rn.f32 	%f171, %f170, %f170, %f167;
	add.s64 	%rd82, %rd81, %rd85;
	ld.global.f32 	%f172, [%rd82];
	add.s32 	%r190, %r189, %r38;
	ld.shared.f32 	%f173, [%r190];
	sub.f32 	%f174, %f172, %f173;
	fma.rn.f32 	%f201, %f174, %f174, %f171;
	add.s32 	%r216, %r216, 4;
$L__BB0_39:
	setp.eq.s32 	%p35, %r32, 0;
	@%p35 bra 	$L__BB0_44;
	setp.eq.s32 	%p36, %r32, 1;
	@%p36 bra 	$L__BB0_42;
	mad.lo.s32 	%r191, %r216, %r75, %r21;
	mul.wide.s32 	%rd83, %r191, 4;
	add.s64 	%rd84, %rd2, %rd83;
	ld.global.f32 	%f176, [%rd84];
	mad.lo.s32 	%r192, %r216, %r76, %r210;
	shl.b32 	%r193, %r192, 2;
	mov.u32 	%r194, sharedMemory;
	add.s32 	%r195, %r194, %r193;
	ld.shared.f32 	%f177, [%r195];
	sub.f32 	%f178, %f176, %f177;
	fma.rn.f32 	%f179, %f178, %f178, %f201;
	add.s64 	%rd86, %rd84, %rd85;
	ld.global.f32 	%f180, [%rd86];
	add.s32 	%r196, %r195, %r38;
	ld.shared.f32 	%f181, [%r196];
	sub.f32 	%f182, %f180, %f181;
	fma.rn.f32 	%f201, %f182, %f182, %f179;
	add.s32 	%r216, %r216, 2;
$L__BB0_42:
	setp.eq.s32 	%p37, %r34, 0;
	@%p37 bra 	$L__BB0_44;
	mad.lo.s32 	%r197, %r216, %r75, %r21;
	mul.wide.s32 	%rd87, %r197, 4;
	add.s64 	%rd88, %rd2, %rd87;
	ld.global.f32 	%f183, [%rd88];
	mad.lo.s32 	%r198, %r216, %r76, %r210;
	shl.b32 	%r199, %r198, 2;
	mov.u32 	%r200, sharedMemory;
	add.s32 	%r201, %r200, %r199;
	ld.shared.f32 	%f184, [%r201];
	sub.f32 	%f185, %f183, %f184;
	fma.rn.f32 	%f201, %f185, %f185, %f201;
$L__BB0_44:
	setp.lt.f32 	%p38, %f201, %f192;
	selp.b32 	%r227, %r210, %r227, %p38;
	selp.f32 	%f192, %f201, %f192, %p38;
	add.s32 	%r210, %r210, 1;
	setp.eq.s32 	%p39, %r210, %r76;
	@%p39 bra 	$L__BB0_51;
	bra.uni 	$L__BB0_33;
$L__BB0_45:
	add.s32 	%r55, %r76, -1;
	add.s32 	%r166, %r76, -2;
	and.b32  	%r56, %r55, 3;
	setp.lt.u32 	%p25, %r166, 3;
	mov.b32 	%r227, 0;
	mov.b32 	%r224, 1;
	@%p25 bra 	$L__BB0_48;
	and.b32  	%r57, %r55, -4;
	mov.b32 	%r227, 0;
	mov.b32 	%r219, 1;
$L__BB0_47:
	setp.gt.f32 	%p26, %f192, 0f00000000;
	selp.b32 	%r227, %r219, %r227, %p26;
	selp.f32 	%f192, 0f00000000, %f192, %p26;
	add.s32 	%r224, %r219, 4;
	add.s32 	%r169, %r219, 3;
	setp.ne.s32 	%p27, %r169, %r57;
	mov.u32 	%r219, %r224;
	@%p27 bra 	$L__BB0_47;
$L__BB0_48:
	setp.eq.s32 	%p28, %r56, 0;
	@%p28 bra 	$L__BB0_51;
	mov.b32 	%r226, 0;
$L__BB0_50:
	.pragma "nounroll";
	setp.gt.f32 	%p29, %f192, 0f00000000;
	selp.b32 	%r227, %r224, %r227, %p29;
	selp.f32 	%f192, 0f00000000, %f192, %p29;
	add.s32 	%r224, %r224, 1;
	add.s32 	%r226, %r226, 1;
	setp.ne.s32 	%p30, %r226, %r56;
	@%p30 bra 	$L__BB0_50;
$L__BB0_51:
	cvta.to.global.u64 	%rd89, %rd6;
	mul.wide.s32 	%rd90, %r21, 4;
	add.s64 	%rd91, %rd89, %rd90;
	st.global.u32 	[%rd91], %r227;
	bar.sync 	0;
$L__BB0_52:
	ret;

}
	// .globl	_Z15count_hist_featPiS_ii
.visible .entry _Z15count_hist_featPiS_ii(
	.param .u64 .ptr .align 1 _Z15count_hist_featPiS_ii_param_0,
	.param .u64 .ptr .align 1 _Z15count_hist_featPiS_ii_param_1,
	.param .u32 _Z15count_hist_featPiS_ii_param_2,
	.param .u32 _Z15count_hist_featPiS_ii_param_3
)
{
	.reg .pred 	%p<2>;
	.reg .b32 	%r<10>;
	.reg .b64 	%rd<9>;

	ld.param.u64 	%rd1, [_Z15count_hist_featPiS_ii_param_0];
	ld.param.u64 	%rd2, [_Z15count_hist_featPiS_ii_param_1];
	ld.param.u32 	%r3, [_Z15count_hist_featPiS_ii_param_2];
	ld.param.u32 	%r4, [_Z15count_hist_featPiS_ii_param_3];
	mov.u32 	%r5, %ntid.x;
	mov.u32 	%r1, %ctaid.x;
	mov.u32 	%r6, %tid.x;
	mad.lo.s32 	%r2, %r5, %r1, %r6;
	setp.ge.s32 	%p1, %r2, %r4;
	@%p1 bra 	$L__BB1_2;
	cvta.to.global.u64 	%rd3, %rd1;
	cvta.to.global.u64 	%rd4, %rd2;
	mul.wide.s32 	%rd5, %r2, 4;
	add.s64 	%rd6, %rd3, %rd5;
	ld.global.u32 	%r7, [%rd6];
	mad.lo.s32 	%r8, %r3, %r1, %r7;
	mul.wide.u32 	%rd7, %r8, 4;
	add.s64 	%rd8, %rd4, %rd7;
	atom.global.add.u32 	%r9, [%rd8], 1;
$L__BB1_2:
	ret;

}
	// .globl	_Z16reduce_hist_featPiS_ii
.visible .entry _Z16reduce_hist_featPiS_ii(
	.param .u64 .ptr .align 1 _Z16reduce_hist_featPiS_ii_param_0,
	.param .u64 .ptr .align 1 _Z16reduce_hist_featPiS_ii_param_1,
	.param .u32 _Z16reduce_hist_featPiS_ii_param_2,
	.param .u32 _Z16reduce_hist_featPiS_ii_param_3
)
{
	.reg .pred 	%p<10>;
	.reg .b32 	%r<177>;
	.reg .b64 	%rd<65>;

	ld.param.u64 	%rd4, [_Z16reduce_hist_featPiS_ii_param_0];
	ld.param.u64 	%rd3, [_Z16reduce_hist_featPiS_ii_param_1];
	ld.param.u32 	%r78, [_Z16reduce_hist_featPiS_ii_param_2];
	ld.param.u32 	%r79, [_Z16reduce_hist_featPiS_ii_param_3];
	cvta.to.global.u64 	%rd1, %rd4;
	setp.lt.s32 	%p1, %r79, 1;
	@%p1 bra 	$L__BB2_13;
	cvta.to.global.u64 	%rd5, %rd3;
	mov.u32 	%r1, %tid.x;
	mul.wide.u32 	%rd6, %r1, 4;
	add.s64 	%rd2, %rd5, %rd6;
	ld.global.u32 	%r168, [%rd2];
	and.b32  	%r3, %r79, 15;
	setp.lt.u32 	%p2, %r79, 16;
	mov.b32 	%r171, 0;
	@%p2 bra 	$L__BB2_4;
	and.b32  	%r171, %r79, 2147483632;
	neg.s32 	%r166, %r171;
	add.s32 	%r165, %r1, %r78;
	shl.b32 	%r7, %r78, 4;
	shl.b32 	%r81, %r78, 1;
	add.s32 	%r164, %r1, %r81;
	mad.lo.s32 	%r163, %r78, 3, %r1;
	shl.b32 	%r82, %r78, 2;
	add.s32 	%r162, %r1, %r82;
	mad.lo.s32 	%r161, %r78, 5, %r1;
	mad.lo.s32 	%r160, %r78, 6, %r1;
	mad.lo.s32 	%r159, %r78, 7, %r1;
	shl.b32 	%r83, %r78, 3;
	add.s32 	%r158, %r1, %r83;
	mad.lo.s32 	%r157, %r78, 9, %r1;
	mad.lo.s32 	%r156, %r78, 10, %r1;
	mad.lo.s32 	%r155, %r78, 11, %r1;
	mad.lo.s32 	%r154, %r78, 12, %r1;
	mad.lo.s32 	%r153, %r78, 13, %r1;
	mad.lo.s32 	%r152, %r78, 14, %r1;
	mad.lo.s32 	%r151, %r78, 15, %r1;
	mov.u32 	%r150, %r1;
$L__BB2_3:
	.pragma "nounroll";
	mul.wide.u32 	%rd7, %r150, 4;
	add.s64 	%rd8, %rd1, %rd7;
	ld.global.u32 	%r84, [%rd8];
	add.s32 	%r85, %r168, %r84;
	st.global.u32 	[%rd2], %r85;
	mul.wide.u32 	%rd9, %r165, 4;
	add.s64 	%rd10, %rd1, %rd9;
	ld.global.u32 	%r86, [%rd10];
	add.s32 	%r87, %r85, %r86;
	st.global.u32 	[%rd2], %r87;
	mul.wide.u32 	%rd11, %r164, 4;
	add.s64 	%rd12, %rd1, %rd11;
	ld.global.u32 	%r88, [%rd12];
	add.s32 	%r89, %r87, %r88;
	st.global.u32 	[%rd2], %r89;
	mul.wide.u32 	%rd13, %r163, 4;
	add.s64 	%rd14, %rd1, %rd13;
	ld.global.u32 	%r90, [%rd14];
	add.s32 	%r91, %r89, %r90;
	st.global.u32 	[%rd2], %r91;
	mul.wide.u32 	%rd15, %r162, 4;
	add.s64 	%rd16, %rd1, %rd15;
	ld.global.u32 	%r92, [%rd16];
	add.s32 	%r93, %r91, %r92;
	st.global.u32 	[%rd2], %r93;
	mul.wide.u32 	%rd17, %r161, 4;
	add.s64 	%rd18, %rd1, %rd17;
	ld.global.u32 	%r94, [%rd18];
	add.s32 	%r95, %r93, %r94;
	st.global.u32 	[%rd2], %r95;
	mul.wide.u32 	%rd19, %r160, 4;
	add.s64 	%rd20, %rd1, %rd19;
	ld.global.u32 	%r96, [%rd20];
	add.s32 	%r97, %r95, %r96;
	st.global.u32 	[%rd2], %r97;
	mul.wide.u32 	%rd21, %r159, 4;
	add.s64 	%rd22, %rd1, %rd21;
	ld.global.u32 	%r98, [%rd22];
	add.s32 	%r99, %r97, %r98;
	st.global.u32 	[%rd2], %r99;
	mul.wide.u32 	%rd23, %r158, 4;
	add.s64 	%rd24, %rd1, %rd23;
	ld.global.u32 	%r100, [%rd24];
	add.s32 	%r101, %r99, %r100;
	st.global.u32 	[%rd2], %r101;
	mul.wide.u32 	%rd25, %r157, 4;
	add.s64 	%rd26, %rd1, %rd25;
	ld.global.u32 	%r102, [%rd26];
	add.s32 	%r103, %r101, %r102;
	st.global.u32 	[%rd2], %r103;
	mul.wide.u32 	%rd27, %r156, 4;
	add.s64 	%rd28, %rd1, %rd27;
	ld.global.u32 	%r104, [%rd28];
	add.s32 	%r105, %r103, %r104;
	st.global.u32 	[%rd2], %r105;
	mul.wide.u32 	%rd29, %r155, 4;
	add.s64 	%rd30, %rd1, %rd29;
	ld.global.u32 	%r106, [%rd30];
	add.s32 	%r107, %r105, %r106;
	st.global.u32 	[%rd2], %r107;
	mul.wide.u32 	%rd31, %r154, 4;
	add.s64 	%rd32, %rd1, %rd31;
	ld.global.u32 	%r108, [%rd32];
	add.s32 	%r109, %r107, %r108;
	st.global.u32 	[%rd2], %r109;
	mul.wide.u32 	%rd33, %r153, 4;
	add.s64 	%rd34, %rd1, %rd33;
	ld.global.u32 	%r110, [%rd34];
	add.s32 	%r111, %r109, %r110;
	st.global.u32 	[%rd2], %r111;
	mul.wide.u32 	%rd35, %r152, 4;
	add.s64 	%rd36, %rd1, %rd35;
	ld.global.u32 	%r112, [%rd36];
	add.s32 	%r113, %r111, %r112;
	st.global.u32 	[%rd2], %r113;
	mul.wide.u32 	%rd37, %r151, 4;
	add.s64 	%rd38, %rd1, %rd37;
	ld.global.u32 	%r114, [%rd38];
	add.s32 	%r168, %r113, %r114;
	st.global.u32 	[%rd2], %r168;
	add.s32 	%r166, %r166, 16;
	add.s32 	%r165, %r165, %r7;
	add.s32 	%r164, %r164, %r7;
	add.s32 	%r163, %r163, %r7;
	add.s32 	%r162, %r162, %r7;
	add.s32 	%r161, %r161, %r7;
	add.s32 	%r160, %r160, %r7;
	add.s32 	%r159, %r159, %r7;
	add.s32 	%r158, %r158, %r7;
	add.s32 	%r157, %r157, %r7;
	add.s32 	%r156, %r156, %r7;
	add.s32 	%r155, %r155, %r7;
	add.s32 	%r154, %r154, %r7;
	add.s32 	%r153, %r153, %r7;
	add.s32 	%r152, %r152, %r7;
	add.s32 	%r151, %r151, %r7;
	add.s32 	%r150, %r150, %r7;
	setp.ne.s32 	%p3, %r166, 0;
	@%p3 bra 	$L__BB2_3;
$L__BB2_4:
	setp.eq.s32 	%p4, %r3, 0;
	@%p4 bra 	$L__BB2_13;
	and.b32  	%r60, %r79, 7;
	setp.lt.u32 	%p5, %r3, 8;
	@%p5 bra 	$L__BB2_7;
	mad.lo.s32 	%r115, %r171, %r78, %r1;
	mul.wide.u32 	%rd39, %r115, 4;
	add.s64 	%rd40, %rd1, %rd39;
	ld.global.u32 	%r116, [%rd40];
	add.s32 	%r117, %r168, %r116;
	st.global.u32 	[%rd2], %r117;
	add.s32 	%r118, %r115, %r78;
	mul.wide.u32 	%rd41, %r118, 4;
	add.s64 	%rd42, %rd1, %rd41;
	ld.global.u32 	%r119, [%rd42];
	add.s32 	%r120, %r117, %r119;
	st.global.u32 	[%rd2], %r120;
	add.s32 	%r121, %r118, %r78;
	mul.wide.u32 	%rd43, %r121, 4;
	add.s64 	%rd44, %rd1, %rd43;
	ld.global.u32 	%r122, [%rd44];
	add.s32 	%r123, %r120, %r122;
	st.global.u32 	[%rd2], %r123;
	add.s32 	%r124, %r121, %r78;
	mul.wide.u32 	%rd45, %r124, 4;
	add.s64 	%rd46, %rd1, %rd45;
	ld.global.u32 	%r125, [%rd46];
	add.s32 	%r126, %r123, %r125;
	st.global.u32 	[%rd2], %r126;
	add.s32 	%r127, %r124, %r78;
	mul.wide.u32 	%rd47, %r127, 4;
	add.s64 	%rd48, %rd1, %rd47;
	ld.global.u32 	%r128, [%rd48];
	add.s32 	%r129, %r126, %r128;
	st.global.u32 	[%rd2], %r129;
	add.s32 	%r130, %r127, %r78;
	mul.wide.u32 	%rd49, %r130, 4;
	add.s64 	%rd50, %rd1, %rd49;
	ld.global.u32 	%r131, [%rd50];
	add.s32 	%r132, %r129, %r131;
	st.global.u32 	[%rd2], %r132;
	add.s32 	%r133, %r130, %r78;
	mul.wide.u32 	%rd51, %r133, 4;
	add.s64 	%rd52, %rd1, %rd51;
	ld.global.u32 	%r134, [%rd52];
	add.s32 	%r135, %r132, %r134;
	st.global.u32 	[%rd2], %r135;
	add.s32 	%r136, %r133, %r78;
	mul.wide.u32 	%rd53, %r136, 4;
	add.s64 	%rd54, %rd1, %rd53;
	ld.global.u32 	%r137, [%rd54];
	add.s32 	%r168, %r135, %r137;
	st.global.u32 	[%rd2], %r168;
	add.s32 	%r171, %r171, 8;
$L__BB2_7:
	setp.eq.s32 	%p6, %r60, 0;
	@%p6 bra 	$L__BB2_13;
	and.b32  	%r65, %r79, 3;
	setp.lt.u32 	%p7, %r60, 4;
	@%p7 bra 	$L__BB2_10;
	mad.lo.s32 	%r138, %r171, %r78, %r1;
	mul.wide.u32 	%rd55, %r138, 4;
	add.s64 	%rd56, %rd1, %rd55;
	ld.global.u32 	%r139, [%rd56];
	add.s32 	%r140, %r168, %r139;
	st.global.u32 	[%rd2], %r140;
	add.s32 	%r141, %r138, %r78;
	mul.wide.u32 	%rd57, %r141, 4;
	add.s64 	%rd58, %rd1, %rd57;
	ld.global.u32 	%r142, [%rd58];
	add.s32 	%r143, %r140, %r142;
	st.global.u32 	[%rd2], %r143;
	add.s32 	%r144, %r141, %r78;
	mul.wide.u32 	%rd59, %r144, 4;
	add.s64 	%rd60, %rd1, %rd59;
	ld.global.u32 	%r145, [%rd60];
	add.s32 	%r146, %r143, %r145;
	st.global.u32 	[%rd2], %r146;
	add.s32 	%r147, %r144, %r78;
	mul.wide.u32 	%rd61, %r147, 4;
	add.s64 	%rd62, %rd1, %rd61;
	ld.global.u32 	%r148, [%rd62];
	add.s32 	%r168, %r146, %r148;
	st.global.u32 	[%rd2], %r168;
	add.s32 	%r171, %r171, 4;
$L__BB2_10:
	setp.eq.s32 	%p8, %r65, 0;
	@%p8 bra 	$L__BB2_13;
	mad.lo.s32 	%r175, %r171, %r78, %r1;
	neg.s32 	%r174, %r65;
$L__BB2_12:
	.pragma "nounroll";
	mul.wide.u32 	%rd63, %r175, 4;
	add.s64 	%rd64, %rd1, %rd63;
	ld.global.u32 	%r149, [%rd64];
	add.s32 	%r168, %r168, %r149;
	st.global.u32 	[%rd2], %r168;
	add.s32 	%r175, %r175, %r78;
	add.s32 	%r174, %r174, 1;
	setp.ne.s32 	%p9, %r174, 0;
	@%p9 bra 	$L__BB2_12;
$L__BB2_13:
	ret;

}


// ===== COMPILED SASS (sm_100) =====

	.target	sm_100

	.elftype	@"ET_EXEC"


//--------------------- .note.nv.tkinfo           --------------------------
	.section	.note.nv.tkinfo,"",@"SHT_NOTE"
	.sectionflags	@"SHF_NOTE_NV_TKINFO"
	.tkinfo
        /*0018*/ 	.word	0x00000002
        /*0030*/ 	.string	""
        /*0030*/ 	.string	"ptxas"
        /*0030*/ 	.string	"Cuda compilation tools, release 13.0, V13.0.88"
        /*0030*/ 	.string	"Build cuda_13.0.r13.0/compiler.36424714_0"
        /*0030*/ 	.string	"-arch sm_100 -m 64 "



//--------------------- .note.nv.cuinfo           --------------------------
	.section	.note.nv.cuinfo,"",@"SHT_NOTE"
	.sectionflags	@"SHF_NOTE_NV_CUINFO"
        /*0018*/ 	.short	0x0002
        /*001a*/ 	.short	0x0064
        /*001c*/ 	.short	0x0082
	.zero		2


//--------------------- .nv.info                  --------------------------
	.section	.nv.info,"",@"SHT_CUDA_INFO"
	.align	4


	//----- nvinfo : EIATTR_REGCOUNT
	.align		4
        /*0000*/ 	.byte	0x04, 0x2f
        /*0002*/ 	.short	(.L_1 - .L_0)
	.align		4
.L_0:
        /*0004*/ 	.word	index@(_Z20find_nearest_clusteriiiPfS_Pi)
        /*0008*/ 	.word	0x00000020


	//----- nvinfo : EIATTR_FRAME_SIZE
	.align		4
.L_1:
        /*000c*/ 	.byte	0x04, 0x11
        /*000e*/ 	.short	(.L_3 - .L_2)
	.align		4
.L_2:
        /*0010*/ 	.word	index@(_Z20find_nearest_clusteriiiPfS_Pi)
        /*0014*/ 	.word	0x00000000


	//----- nvinfo : EIATTR_REGCOUNT
	.align		4
.L_3:
        /*0018*/ 	.byte	0x04, 0x2f
        /*001a*/ 	.short	(.L_5 - .L_4)
	.align		4
.L_4:
        /*001c*/ 	.word	index@(_Z15count_hist_featPiS_ii)
        /*0020*/ 	.word	0x0000000c


	//----- nvinfo : EIATTR_FRAME_SIZE
	.align		4
.L_5:
        /*0024*/ 	.byte	0x04, 0x11
        /*0026*/ 	.short	(.L_7 - .L_6)
	.align		4
.L_6:
        /*0028*/ 	.word	index@(_Z15count_hist_featPiS_ii)
        /*002c*/ 	.word	0x00000000


	//----- nvinfo : EIATTR_REGCOUNT
	.align		4
.L_7:
        /*0030*/ 	.byte	0x04, 0x2f
        /*0032*/ 	.short	(.L_9 - .L_8)
	.align		4
.L_8:
        /*0034*/ 	.word	index@(_Z16reduce_hist_featPiS_ii)
        /*0038*/ 	.word	0x00000020


	//----- nvinfo : EIATTR_FRAME_SIZE
	.align		4
.L_9:
        /*003c*/ 	.byte	0x04, 0x11
        /*003e*/ 	.short	(.L_11 - .L_10)
	.align		4
.L_10:
        /*0040*/ 	.word	index@(_Z16reduce_hist_featPiS_ii)
        /*0044*/ 	.word	0x00000000


	//----- nvinfo : EIATTR_MIN_STACK_SIZE
	.align		4
.L_11:
        /*0048*/ 	.byte	0x04, 0x12
        /*004a*/ 	.short	(.L_13 - .L_12)
	.align		4
.L_12:
        /*004c*/ 	.word	index@(_Z16reduce_hist_featPiS_ii)
        /*0050*/ 	.word	0x00000000


	//----- nvinfo : EIATTR_MIN_STACK_SIZE
	.align		4
.L_13:
        /*0054*/ 	.byte	0x04, 0x12
        /*0056*/ 	.short	(.L_15 - .L_14)
	.align		4
.L_14:
        /*0058*/ 	.word	index@(_Z15count_hist_featPiS_ii)
        /*005c*/ 	.word	0x00000000


	//----- nvinfo : EIATTR_MIN_STACK_SIZE
	.align		4
.L_15:
        /*0060*/ 	.byte	0x04, 0x12
        /*0062*/ 	.short	(.L_17 - .L_16)
	.align		4
.L_16:
        /*0064*/ 	.word	index@(_Z20find_nearest_clusteriiiPfS_Pi)
        /*0068*/ 	.word	0x00000000
.L_17:


//--------------------- .nv.compat                --------------------------
	.section	.nv.compat,"",@"SHT_CUDA_COMPAT_INFO"
	.align	4
        /*0000*/ 	.byte	0x02, 0x09, 0x00, 0x00, 0x02, 0x02, 0x01, 0x00, 0x02, 0x05, 0x05, 0x00, 0x03, 0x07, 0x01, 0x01
        /*0010*/ 	.byte	0x02, 0x03, 0x00, 0x00, 0x02, 0x06, 0x01, 0x00, 0x04, 0x0b, 0x08, 0x00, 0x09, 0x00, 0x00, 0x00
        /*0020*/ 	.byte	0x00, 0x00, 0x00, 0x00


//--------------------- .nv.info._Z16reduce_hist_featPiS_ii --------------------------
	.section	.nv.info._Z16reduce_hist_featPiS_ii,"",@"SHT_CUDA_INFO"
	.sectionflags	@""
	.align	4


	//----- nvinfo : EIATTR_CUDA_API_VERSION
	.align		4
        /*0000*/ 	.byte	0x04, 0x37
        /*0002*/ 	.short	(.L_19 - .L_18)
.L_18:
        /*0004*/ 	.word	0x00000082


	//----- nvinfo : EIATTR_KPARAM_INFO
	.align		4
.L_19:
        /*0008*/ 	.byte	0x04, 0x17
        /*000a*/ 	.short	(.L_21 - .L_20)
.L_20:
        /*000c*/ 	.word	0x00000000
        /*0010*/ 	.short	0x0003
        /*0012*/ 	.short	0x0014
        /*0014*/ 	.byte	0x00, 0xf0, 0x11, 0x00


	//----- nvinfo : EIATTR_KPARAM_INFO
	.align		4
.L_21:
        /*0018*/ 	.byte	0x04, 0x17
        /*001a*/ 	.short	(.L_23 - .L_22)
.L_22:
        /*001c*/ 	.word	0x00000000
        /*0020*/ 	.short	0x0002
        /*0022*/ 	.short	0x0010
        /*0024*/ 	.byte	0x00, 0xf0, 0x11, 0x00


	//----- nvinfo : EIATTR_KPARAM_INFO
	.align		4
.L_23:
        /*0028*/ 	.byte	0x04, 0x17
        /*002a*/ 	.short	(.L_25 - .L_24)
.L_24:
        /*002c*/ 	.word	0x00000000
        /*0030*/ 	.short	0x0001
        /*0032*/ 	.short	0x0008
        /*0034*/ 	.byte	0x00, 0xf5, 0x21, 0x00


	//----- nvinfo : EIATTR_KPARAM_INFO
	.align		4
.L_25:
        /*0038*/ 	.byte	0x04, 0x17
        /*003a*/ 	.short	(.L_27 - .L_26)
.L_26:
        /*003c*/ 	.word	0x00000000
        /*0040*/ 	.short	0x0000
        /*0042*/ 	.short	0x0000
        /*0044*/ 	.byte	0x00, 0xf5, 0x21, 0x00


	//----- nvinfo : EIATTR_SPARSE_MMA_MASK
	.align		4
.L_27:
        /*0048*/ 	.byte	0x03, 0x50
        /*004a*/ 	.short	0x0000


	//----- nvinfo : EIATTR_MAXREG_COUNT
	.align		4
        /*004c*/ 	.byte	0x03, 0x1b
        /*004e*/ 	.short	0x00ff


	//----- nvinfo : EIATTR_MERCURY_ISA_VERSION
	.align		4
        /*0050*/ 	.byte	0x03, 0x5f
        /*0052*/ 	.short	0x0101


	//----- nvinfo : EIATTR_VRC_CTA_INIT_COUNT
	.align		4
        /*0054*/ 	.byte	0x02, 0x4a
	.zero		1
	.zero		1


	//----- nvinfo : EIATTR_EXIT_INSTR_OFFSETS
	.align		4
        /*0058*/ 	.byte	0x04, 0x1c
        /*005a*/ 	.short	(.L_29 - .L_28)


	//   ....[0]....
.L_28:
        /*005c*/ 	.word	0x00000030


	//   ....[1]....
        /*0060*/ 	.word	0x00000750


	//   ....[2]....
        /*0064*/ 	.word	0x00000a50


	//   ....[3]....
        /*0068*/ 	.word	0x00000c10


	//   ....[4]....
        /*006c*/ 	.word	0x00000ce0


	//----- nvinfo : EIATTR_CBANK_PARAM_SIZE
	.align		4
.L_29:
        /*0070*/ 	.byte	0x03, 0x19
        /*0072*/ 	.short	0x0018


	//----- nvinfo : EIATTR_PARAM_CBANK
	.align		4
        /*0074*/ 	.byte	0x04, 0x0a
        /*0076*/ 	.short	(.L_31 - .L_30)
	.align		4
.L_30:
        /*0078*/ 	.word	index@(.nv.constant0._Z16reduce_hist_featPiS_ii)
        /*007c*/ 	.short	0x0380
        /*007e*/ 	.short	0x0018


	//----- nvinfo : EIATTR_SW_WAR
	.align		4
.L_31:
        /*0080*/ 	.byte	0x04, 0x36
        /*0082*/ 	.short	(.L_33 - .L_32)
.L_32:
        /*0084*/ 	.word	0x00000008
.L_33:


//--------------------- .nv.info._Z15count_hist_featPiS_ii --------------------------
	.section	.nv.info._Z15count_hist_featPiS_ii,"",@"SHT_CUDA_INFO"
	.sectionflags	@""
	.align	4


	//----- nvinfo : EIATTR_CUDA_API_VERSION
	.align		4
        /*0000*/ 	.byte	0x04, 0x37
        /*0002*/ 	.short	(.L_35 - .L_34)
.L_34:
        /*0004*/ 	.word	0x00000082


	//----- nvinfo : EIATTR_KPARAM_INFO
	.align		4
.L_35:
        /*0008*/ 	.byte	0x04, 0x17
        /*000a*/ 	.short	(.L_37 - .L_36)
.L_36:
        /*000c*/ 	.word	0x00000000
        /*0010*/ 	.short	0x0003
        /*0012*/ 	.short	0x0014
        /*0014*/ 	.byte	0x00, 0xf0, 0x11, 0x00


	//----- nvinfo : EIATTR_KPARAM_INFO
	.align		4
.L_37:
        /*0018*/ 	.byte	0x04, 0x17
        /*001a*/ 	.short	(.L_39 - .L_38)
.L_38:
        /*001c*/ 	.word	0x00000000
        /*0020*/ 	.short	0x0002
        /*0022*/ 	.short	0x0010
        /*0024*/ 	.byte	0x00, 0xf0, 0x11, 0x00


	//----- nvinfo : EIATTR_KPARAM_INFO
	.align		4
.L_39:
        /*0028*/ 	.byte	0x04, 0x17
        /*002a*/ 	.short	(.L_41 - .L_40)
.L_40:
        /*002c*/ 	.word	0x00000000
        /*0030*/ 	.short	0x0001
        /*0032*/ 	.short	0x0008
        /*0034*/ 	.byte	0x00, 0xf5, 0x21, 0x00


	//----- nvinfo : EIATTR_KPARAM_INFO
	.align		4
.L_41:
        /*0038*/ 	.byte	0x04, 0x17
        /*003a*/ 	.short	(.L_43 - .L_42)
.L_42:
        /*003c*/ 	.word	0x00000000
        /*0040*/ 	.short	0x0000
        /*0042*/ 	.short	0x0000
        /*0044*/ 	.byte	0x00, 0xf5, 0x21, 0x00


	//----- nvinfo : EIATTR_SPARSE_MMA_MASK
	.align		4
.L_43:
        /*0048*/ 	.byte	0x03, 0x50
        /*004a*/ 	.short	0x0000


	//----- nvinfo : EIATTR_MAXREG_COUNT
	.align		4
        /*004c*/ 	.byte	0x03, 0x1b
        /*004e*/ 	.short	0x00ff


	//----- nvinfo : EIATTR_MERCURY_ISA_VERSION
	.align		4
        /*0050*/ 	.byte	0x03, 0x5f
        /*0052*/ 	.short	0x0101


	//----- nvinfo : EIATTR_VRC_CTA_INIT_COUNT
	.align		4
        /*0054*/ 	.byte	0x02, 0x4a
	.zero		1
	.zero		1


	//----- nvinfo : EIATTR_EXIT_INSTR_OFFSETS
	.align		4
        /*0058*/ 	.byte	0x04, 0x1c
        /*005a*/ 	.short	(.L_45 - .L_44)


	//   ....[0]....
.L_44:
        /*005c*/ 	.word	0x00000070


	//   ....[1]....
        /*0060*/ 	.word	0x00000120


	//----- nvinfo : EIATTR_CBANK_PARAM_SIZE
	.align		4
.L_45:
        /*0064*/ 	.byte	0x03, 0x19
        /*0066*/ 	.short	0x0018


	//----- nvinfo : EIATTR_PARAM_CBANK
	.align		4
        /*0068*/ 	.byte	0x04, 0x0a
        /*006a*/ 	.short	(.L_47 - .L_46)
	.align		4
.L_46:
        /*006c*/ 	.word	index@(.nv.constant0._Z15count_hist_featPiS_ii)
        /*0070*/ 	.short	0x0380
        /*0072*/ 	.short	0x0018


	//----- nvinfo : EIATTR_SW_WAR
	.align		4
.L_47:
        /*0074*/ 	.byte	0x04, 0x36
        /*0076*/ 	.short	(.L_49 - .L_48)
.L_48:
        /*0078*/ 	.word	0x00000008
.L_49:


//--------------------- .nv.info._Z20find_nearest_clusteriiiPfS_Pi --------------------------
	.section	.nv.info._Z20find_nearest_clusteriiiPfS_Pi,"",@"SHT_CUDA_INFO"
	.sectionflags	@""
	.align	4


	//----- nvinfo : EIATTR_CUDA_API_VERSION
	.align		4
        /*0000*/ 	.byte	0x04, 0x37
        /*0002*/ 	.short	(.L_51 - .L_50)
.L_50:
        /*0004*/ 	.word	0x00000082


	//----- nvinfo : EIATTR_KPARAM_INFO
	.align		4
.L_51:
        /*0008*/ 	.byte	0x04, 0x17
        /*000a*/ 	.short	(.L_53 - .L_52)
.L_52:
        /*000c*/ 	.word	0x00000000
        /*0010*/ 	.short	0x0005
        /*0012*/ 	.short	0x0020
        /*0014*/ 	.byte	0x00, 0xf5, 0x21, 0x00


	//----- nvinfo : EIATTR_KPARAM_INFO
	.align		4
.L_53:
        /*0018*/ 	.byte	0x04, 0x17
        /*001a*/ 	.short	(.L_55 - .L_54)
.L_54:
        /*001c*/ 	.word	0x00000000
        /*0020*/ 	.short	0x0004
        /*0022*/ 	.short	0x0018
        /*0024*/ 	.byte	0x00, 0xf5, 0x21, 0x00


	//----- nvinfo : EIATTR_KPARAM_INFO
	.align		4
.L_55:
        /*0028*/ 	.byte	0x04, 0x17
        /*002a*/ 	.short	(.L_57 - .L_56)
.L_56:
        /*002c*/ 	.word	0x00000000
        /*0030*/ 	.short	0x0003
        /*0032*/ 	.short	0x0010
        /*0034*/ 	.byte	0x00, 0xf5, 0x21, 0x00


	//----- nvinfo : EIATTR_KPARAM_INFO
	.align		4
.L_57:
        /*0038*/ 	.byte	0x04, 0x17
        /*003a*/ 	.short	(.L_59 - .L_58)
.L_58:
        /*003c*/ 	.word	0x00000000
        /*0040*/ 	.short	0x0002
        /*0042*/ 	.short	0x0008
        /*0044*/ 	.byte	0x00, 0xf0, 0x11, 0x00


	//----- nvinfo : EIATTR_KPARAM_INFO
	.align		4
.L_59:
        /*0048*/ 	.byte	0x04, 0x17
        /*004a*/ 	.short	(.L_61 - .L_60)
.L_60:
        /*004c*/ 	.word	0x00000000
        /*0050*/ 	.short	0x0001
        /*0052*/ 	.short	0x0004
        /*0054*/ 	.byte	0x00, 0xf0, 0x11, 0x00


	//----- nvinfo : EIATTR_KPARAM_INFO
	.align		4
.L_61:
        /*0058*/ 	.byte	0x04, 0x17
        /*005a*/ 	.short	(.L_63 - .L_62)
.L_62:
        /*005c*/ 	.word	0x00000000
        /*0060*/ 	.short	0x0000
        /*0062*/ 	.short	0x0000
        /*0064*/ 	.byte	0x00, 0xf0, 0x11, 0x00


	//----- nvinfo : EIATTR_SPARSE_MMA_MASK
	.align		4
.L_63:
        /*0068*/ 	.byte	0x03, 0x50
        /*006a*/ 	.short	0x0000


	//----- nvinfo : EIATTR_MAXREG_COUNT
	.align		4
        /*006c*/ 	.byte	0x03, 0x1b
        /*006e*/ 	.short	0x00ff


	//----- nvinfo : EIATTR_NUM_BARRIERS
	.align		4
        /*0070*/ 	.byte	0x02, 0x4c
        /*0072*/ 	.byte	0x01
	.zero		1


	//----- nvinfo : EIATTR_MERCURY_ISA_VERSION
	.align		4
        /*0074*/ 	.byte	0x03, 0x5f
        /*0076*/ 	.short	0x0101


	//----- nvinfo : EIATTR_VRC_CTA_INIT_COUNT
	.align		4
        /*0078*/ 	.byte	0x02, 0x4a
	.zero		1
	.zero		1


	//----- nvinfo : EIATTR_EXIT_INSTR_OFFSETS
	.align		4
        /*007c*/ 	.byte	0x04, 0x1c
        /*007e*/ 	.short	(.L_65 - .L_64)


	//   ....[0]....
.L_64:
        /*0080*/ 	.word	0x00000cd0


	//   ....[1]....
        /*0084*/ 	.word	0x00002350


	//----- nvinfo : EIATTR_CRS_STACK_SIZE
	.align		4
.L_65:
        /*0088*/ 	.byte	0x04, 0x1e
        /*008a*/ 	.short	(.L_67 - .L_66)
.L_66:
        /*008c*/ 	.word	0x00000000


	//----- nvinfo : EIATTR_CBANK_PARAM_SIZE
	.align		4
.L_67:
        /*0090*/ 	.byte	0x03, 0x19
        /*0092*/ 	.short	0x0028


	//----- nvinfo : EIATTR_PARAM_CBANK
	.align		4
        /*0094*/ 	.byte	0x04, 0x0a
        /*0096*/ 	.short	(.L_69 - .L_68)
	.align		4
.L_68:
        /*0098*/ 	.word	index@(.nv.constant0._Z20find_nearest_clusteriiiPfS_Pi)
        /*009c*/ 	.short	0x0380
        /*009e*/ 	.short	0x0028


	//----- nvinfo : EIATTR_SW_WAR
	.align		4
.L_69:
        /*00a0*/ 	.byte	0x04, 0x36
        /*00a2*/ 	.short	(.L_71 - .L_70)
.L_70:
        /*00a4*/ 	.word	0x00000008
.L_71:


//--------------------- .nv.callgraph             --------------------------
	.section	.nv.callgraph,"",@"SHT_CUDA_CALLGRAPH"
	.align	4
	.sectionentsize	8
	.align		4
        /*0000*/ 	.word	0x00000000
	.align		4
        /*0004*/ 	.word	0xffffffff
	.align		4
        /*0008*/ 	.word	0x00000000
	.align		4
        /*000c*/ 	.word	0xfffffffe
	.align		4
        /*0010*/ 	.word	0x00000000
	.align		4
        /*0014*/ 	.word	0xfffffffd
	.align		4
        /*0018*/ 	.word	0x00000000
	.align		4
        /*001c*/ 	.word	0xfffffffc


//--------------------- .text._Z16reduce_hist_featPiS_ii --------------------------
	.section	.text._Z16reduce_hist_featPiS_ii,"ax",@progbits
	.align	128
        .global         _Z16reduce_hist_featPiS_ii
        .type           _Z16reduce_hist_featPiS_ii,@function
        .size           _Z16reduce_hist_featPiS_ii,(.L_x_41 - _Z16reduce_hist_featPiS_ii)
        .other          _Z16reduce_hist_featPiS_ii,@"STO_CUDA_ENTRY STV_DEFAULT"
_Z16reduce_hist_featPiS_ii:
.text._Z16reduce_hist_featPiS_ii:
[----:B------:R-:W-:Y:S08]  /*0000*/  LDC R1, c[0x0][0x37c] ;  /* 0x0000df00ff017b82 */ /* 0x000ff00000000800 */
[----:B------:R-:W0:Y:S02]  /*0010*/  LDC R0, c[0x0][0x394] ;  /* 0x0000e500ff007b82 */ /* 0x000e240000000800 */
[----:B0-----:R-:W-:-:S13]  /*0020*/  ISETP.GE.AND P0, PT, R0, 0x1, PT ;  /* 0x000000010000780c */ /* 0x001fda0003f06270 */
[----:B------:R-:W-:Y:S05]  /*0030*/  @!P0 EXIT ;  /* 0x000000000000894d */ /* 0x000fea0003800000 */
[----:B------:R-:W0:Y:S01]  /*0040*/  S2R R2, SR_TID.X ;  /* 0x0000000000027919 */ /* 0x000e220000002100 */
[----:B------:R-:W0:Y:S01]  /*0050*/  LDC.64 R16, c[0x0][0x388] ;  /* 0x0000e200ff107b82 */ /* 0x000e220000000a00 */
[----:B------:R-:W1:Y:S01]  /*0060*/  LDCU.64 UR4, c[0x0][0x358] ;  /* 0x00006b00ff0477ac */ /* 0x000e620008000a00 */
[C---:B------:R-:W-:Y:S02]  /*0070*/  ISETP.GE.U32.AND P1, PT, R0.reuse, 0x10, PT ;  /* 0x000000100000780c */ /* 0x040fe40003f26070 */
[----:B------:R-:W-:Y:S01]  /*0080*/  LOP3.LUT R4, R0, 0xf, RZ, 0xc0, !PT ;  /* 0x0000000f00047812 */ /* 0x000fe200078ec0ff */
[----:B------:R-:W-:-:S03]  /*0090*/  HFMA2 R5, -RZ, RZ, 0, 0 ;  /* 0x00000000ff057431 */ /* 0x000fc600000001ff */
[----:B------:R-:W-:Y:S01]  /*00a0*/  ISETP.NE.AND P0, PT, R4, RZ, PT ;  /* 0x000000ff0400720c */ /* 0x000fe20003f05270 */
[----:B0-----:R-:W-:-:S05]  /*00b0*/  IMAD.WIDE.U32 R16, R2, 0x4, R16 ;  /* 0x0000000402107825 */ /* 0x001fca00078e0010 */
[----:B-1----:R0:W5:Y:S01]  /*00c0*/  LDG.E R29, desc[UR4][R16.64] ;  /* 0x00000004101d7981 */ /* 0x002162000c1e1900 */
[----:B------:R-:W-:Y:S06]  /*00d0*/  @!P1 BRA `(.L_x_0) ;  /* 0x00000004009c9947 */ /* 0x000fec0003800000 */
[----:B------:R-:W1:Y:S01]  /*00e0*/  LDC R7, c[0x0][0x390] ;  /* 0x0000e400ff077b82 */ /* 0x000e620000000800 */
[----:B------:R-:W-:Y:S02]  /*00f0*/  LOP3.LUT R5, R0, 0x7ffffff0, RZ, 0xc0, !PT ;  /* 0x7ffffff000057812 */ /* 0x000fe400078ec0ff */
[----:B------:R-:W-:-:S03]  /*0100*/  MOV R8, R2 ;  /* 0x0000000200087202 */ /* 0x000fc60000000f00 */
[----:B------:R-:W-:Y:S01]  /*0110*/  IMAD.MOV R3, RZ, RZ, -R5 ;  /* 0x000000ffff037224 */ /* 0x000fe200078e0a05 */
[----:B-1----:R-:W-:Y:S01]  /*0120*/  IADD3 R6, PT, PT, R2, R7, RZ ;  /* 0x0000000702067210 */ /* 0x002fe20007ffe0ff */
[C-C-:B------:R-:W-:Y:S01]  /*0130*/  IMAD R12, R7.reuse, 0x3, R2.reuse ;  /* 0x00000003070c7824 */ /* 0x140fe200078e0202 */
[CC--:B------:R-:W-:Y:S01]  /*0140*/  LEA R10, R7.reuse, R2.reuse, 0x1 ;  /* 0x00000002070a7211 */ /* 0x0c0fe200078e08ff */
[C-C-:B------:R-:W-:Y:S01]  /*0150*/  IMAD R14, R7.reuse, 0x4, R2.reuse ;  /* 0x00000004070e7824 */ /* 0x140fe200078e0202 */
[C---:B------:R-:W-:Y:S01]  /*0160*/  LEA R15, R7.reuse, R2, 0x3 ;  /* 0x00000002070f7211 */ /* 0x040fe200078e18ff */
[C-C-:B------:R-:W-:Y:S02]  /*0170*/  IMAD R9, R7.reuse, 0x5, R2.reuse ;  /* 0x0000000507097824 */ /* 0x140fe400078e0202 */
[C-C-:B------:R-:W-:Y:S02]  /*0180*/  IMAD R11, R7.reuse, 0x6, R2.reuse ;  /* 0x00000006070b7824 */ /* 0x140fe400078e0202 */
[----:B------:R-:W-:-:S02]  /*0190*/  IMAD R13, R7, 0x7, R2 ;  /* 0x00000007070d7824 */ /* 0x000fc400078e0202 */
[C-C-:B------:R-:W-:Y:S02]  /*01a0*/  IMAD R22, R7.reuse, 0x9, R2.reuse ;  /* 0x0000000907167824 */ /* 0x140fe400078e0202 */
[C-C-:B------:R-:W-:Y:S02]  /*01b0*/  IMAD R23, R7.reuse, 0xa, R2.reuse ;  /* 0x0000000a07177824 */ /* 0x140fe400078e0202 */
[C-C-:B------:R-:W-:Y:S02]  /*01c0*/  IMAD R24, R7.reuse, 0xb, R2.reuse ;  /* 0x0000000b07187824 */ /* 0x140fe400078e0202 */
[C-C-:B------:R-:W-:Y:S02]  /*01d0*/  IMAD R25, R7.reuse, 0xc, R2.reuse ;  /* 0x0000000c07197824 */ /* 0x140fe400078e0202 */
[C-C-:B------:R-:W-:Y:S02]  /*01e0*/  IMAD R26, R7.reuse, 0xd, R2.reuse ;  /* 0x0000000d071a7824 */ /* 0x140fe400078e0202 */
[----:B------:R-:W-:-:S02]  /*01f0*/  IMAD R27, R7, 0xe, R2 ;  /* 0x0000000e071b7824 */ /* 0x000fc400078e0202 */
[----:B------:R-:W-:-:S07]  /*0200*/  IMAD R28, R7, 0xf, R2 ;  /* 0x0000000f071c7824 */ /* 0x000fce00078e0202 */
.L_x_1:
[----:B------:R-:W1:Y:S02]  /*0210*/  LDC.64 R18, c[0x0][0x380] ;  /* 0x0000e000ff127b82 */ /* 0x000e640000000a00 */
[----:B-12---:R-:W-:-:S06]  /*0220*/  IMAD.WIDE.U32 R20, R8, 0x4, R18 ;  /* 0x0000000408147825 */ /* 0x006fcc00078e0012 */
[----:B------:R-:W2:Y:S02]  /*0230*/  LDG.E R20, desc[UR4][R20.64] ;  /* 0x0000000414147981 */ /* 0x000ea4000c1e1900 */
[----:B--2--5:R-:W-:Y:S01]  /*0240*/  IADD3 R29, PT, PT, R20, R29, RZ ;  /* 0x0000001d141d7210 */ /* 0x024fe20007ffe0ff */
[----:B------:R-:W-:-:S04]  /*0250*/  IMAD.WIDE.U32 R20, R6, 0x4, R18 ;  /* 0x0000000406147825 */ /* 0x000fc800078e0012 */
[----:B------:R1:W-:Y:S04]  /*0260*/  STG.E desc[UR4][R16.64], R29 ;  /* 0x0000001d10007986 */ /* 0x0003e8000c101904 */
[----:B------:R-:W1:Y:S02]  /*0270*/  LDG.E R20, desc[UR4][R20.64] ;  /* 0x0000000414147981 */ /* 0x000e64000c1e1900 */
[----:B-1----:R-:W-:Y:S02]  /*0280*/  IMAD.IADD R29, R29, 0x1, R20 ;  /* 0x000000011d1d7824 */ /* 0x002fe400078e0214 */
[----:B------:R-:W-:-:S03]  /*0290*/  IMAD.WIDE.U32 R20, R10, 0x4, R18 ;  /* 0x000000040a147825 */ /* 0x000fc600078e0012 */
[----:B------:R1:W-:Y:S04]  /*02a0*/  STG.E desc[UR4][R16.64], R29 ;  /* 0x0000001d10007986 */ /* 0x0003e8000c101904 */
[----:B------:R-:W1:Y:S02]  /*02b0*/  LDG.E R20, desc[UR4][R20.64] ;  /* 0x0000000414147981 */ /* 0x000e64000c1e1900 */
[----:B-1----:R-:W-:Y:S01]  /*02c0*/  IADD3 R29, PT, PT, R29, R20, RZ ;  /* 0x000000141d1d7210 */ /* 0x002fe20007ffe0ff */
[----:B------:R-:W-:-:S04]  /*02d0*/  IMAD.WIDE.U32 R20, R12, 0x4, R18 ;  /* 0x000000040c147825 */ /* 0x000fc800078e0012 */
[----:B------:R1:W-:Y:S04]  /*02e0*/  STG.E desc[UR4][R16.64], R29 ;  /* 0x0000001d10007986 */ /* 0x0003e8000c101904 */
[----:B------:R-:W1:Y:S02]  /*02f0*/  LDG.E R20, desc[UR4][R20.64] ;  /* 0x0000000414147981 */ /* 0x000e64000c1e1900 */
[----:B-1----:R-:W-:Y:S01]  /*0300*/  IADD3 R29, PT, PT, R29, R20, RZ ;  /* 0x000000141d1d7210 */ /* 0x002fe20007ffe0ff */
        /* <DEDUP_REMOVED lines=42> */
[----:B------:R-:W2:Y:S01]  /*05b0*/  LDG.E R20, desc[UR4][R20.64] ;  /* 0x0000000414147981 */ /* 0x000ea2000c1e1900 */
[----:B------:R-:W-:Y:S01]  /*05c0*/  IMAD.WIDE.U32 R18, R28, 0x4, R18 ;  /* 0x000000041c127825 */ /* 0x000fe200078e0012 */
[----:B------:R-:W-:Y:S02]  /*05d0*/  IADD3 R3, PT, PT, R3, 0x10, RZ ;  /* 0x0000001003037810 */ /* 0x000fe40007ffe0ff */
[----:B--2---:R-:W-:-:S05]  /*05e0*/  IADD3 R21, PT, PT, R29, R20, RZ ;  /* 0x000000141d157210 */ /* 0x004fca0007ffe0ff */
[----:B------:R2:W-:Y:S04]  /*05f0*/  STG.E desc[UR4][R16.64], R21 ;  /* 0x0000001510007986 */ /* 0x0005e8000c101904 */
[----:B------:R-:W1:Y:S01]  /*0600*/  LDG.E R18, desc[UR4][R18.64] ;  /* 0x0000000412127981 */ /* 0x000e62000c1e1900 */
[----:B------:R-:W-:Y:S01]  /*0610*/  ISETP.NE.AND P1, PT, R3, RZ, PT ;  /* 0x000000ff0300720c */ /* 0x000fe20003f25270 */
[C---:B------:R-:W-:Y:S01]  /*0620*/  IMAD R8, R7.reuse, 0x10, R8 ;  /* 0x0000001007087824 */ /* 0x040fe200078e0208 */
[C---:B------:R-:W-:Y:S01]  /*0630*/  LEA R6, R7.reuse, R6, 0x4 ;  /* 0x0000000607067211 */ /* 0x040fe200078e20ff */
[C---:B------:R-:W-:Y:S01]  /*0640*/  IMAD R14, R7.reuse, 0x10, R14 ;  /* 0x00000010070e7824 */ /* 0x040fe200078e020e */
[C---:B------:R-:W-:Y:S01]  /*0650*/  LEA R10, R7.reuse, R10, 0x4 ;  /* 0x0000000a070a7211 */ /* 0x040fe200078e20ff */
[C---:B------:R-:W-:Y:S01]  /*0660*/  IMAD R15, R7.reuse, 0x10, R15 ;  /* 0x00000010070f7824 */ /* 0x040fe200078e020f */
[C---:B------:R-:W-:Y:S01]  /*0670*/  LEA R12, R7.reuse, R12, 0x4 ;  /* 0x0000000c070c7211 */ /* 0x040fe200078e20ff */
[C---:B------:R-:W-:Y:S01]  /*0680*/  IMAD R25, R7.reuse, 0x10, R25 ;  /* 0x0000001007197824 */ /* 0x040fe200078e0219 */
[----:B------:R-:W-:-:S02]  /*0690*/  LEA R9, R7, R9, 0x4 ;  /* 0x0000000907097211 */ /* 0x000fc400078e20ff */
[C---:B------:R-:W-:Y:S02]  /*06a0*/  LEA R11, R7.reuse, R11, 0x4 ;  /* 0x0000000b070b7211 */ /* 0x040fe400078e20ff */
[C---:B------:R-:W-:Y:S02]  /*06b0*/  LEA R13, R7.reuse, R13, 0x4 ;  /* 0x0000000d070d7211 */ /* 0x040fe400078e20ff */
[C---:B------:R-:W-:Y:S02]  /*06c0*/  LEA R22, R7.reuse, R22, 0x4 ;  /* 0x0000001607167211 */ /* 0x040fe400078e20ff */
[C---:B------:R-:W-:Y:S02]  /*06d0*/  LEA R23, R7.reuse, R23, 0x4 ;  /* 0x0000001707177211 */ /* 0x040fe400078e20ff */
[C---:B------:R-:W-:Y:S02]  /*06e0*/  LEA R24, R7.reuse, R24, 0x4 ;  /* 0x0000001807187211 */ /* 0x040fe400078e20ff */
[----:B------:R-:W-:-:S02]  /*06f0*/  LEA R26, R7, R26, 0x4 ;  /* 0x0000001a071a7211 */ /* 0x000fc400078e20ff */
[C---:B------:R-:W-:Y:S02]  /*0700*/  LEA R27, R7.reuse, R27, 0x4 ;  /* 0x0000001b071b7211 */ /* 0x040fe400078e20ff */
[----:B------:R-:W-:Y:S02]  /*0710*/  LEA R28, R7, R28, 0x4 ;  /* 0x0000001c071c7211 */ /* 0x000fe400078e20ff */
[----:B-1----:R-:W-:-:S05]  /*0720*/  IADD3 R29, PT, PT, R21, R18, RZ ;  /* 0x00000012151d7210 */ /* 0x002fca0007ffe0ff */
[----:B------:R2:W-:Y:S01]  /*0730*/  STG.E desc[UR4][R16.64], R29 ;  /* 0x0000001d10007986 */ /* 0x0005e2000c101904 */
[----:B------:R-:W-:Y:S05]  /*0740*/  @P1 BRA `(.L_x_1) ;  /* 0xfffffff800b01947 */ /* 0x000fea000383ffff */
.L_x_0:
[----:B------:R-:W-:Y:S05]  /*0750*/  @!P0 EXIT ;  /* 0x000000000000894d */ /* 0x000fea0003800000 */
[----:B------:R-:W-:Y:S02]  /*0760*/  ISETP.GE.U32.AND P0, PT, R4, 0x8, PT ;  /* 0x000000080400780c */ /* 0x000fe40003f06070 */
[----:B------:R-:W-:-:S04]  /*0770*/  LOP3.LUT R14, R0, 0x7, RZ, 0xc0, !PT ;  /* 0x00000007000e7812 */ /* 0x000fc800078ec0ff */
[----:B------:R-:W-:-:S07]  /*0780*/  ISETP.NE.AND P1, PT, R14, RZ, PT ;  /* 0x000000ff0e00720c */ /* 0x000fce0003f25270 */
[----:B------:R-:W-:Y:S06]  /*0790*/  @!P0 BRA `(.L_x_2) ;  /* 0x0000000000ac8947 */ /* 0x000fec0003800000 */
[----:B------:R-:W1:Y:S01]  /*07a0*/  LDC.64 R6, c[0x0][0x380] ;  /* 0x0000e000ff067b82 */ /* 0x000e620000000a00 */
[----:B------:R-:W3:Y:S02]  /*07b0*/  LDCU UR6, c[0x0][0x390] ;  /* 0x00007200ff0677ac */ /* 0x000ee40008000800 */
[----:B---3--:R-:W-:-:S04]  /*07c0*/  IMAD R3, R5, UR6, R2 ;  /* 0x0000000605037c24 */ /* 0x008fc8000f8e0202 */
[----:B-1----:R-:W-:-:S06]  /*07d0*/  IMAD.WIDE.U32 R8, R3, 0x4, R6 ;  /* 0x0000000403087825 */ /* 0x002fcc00078e0006 */
[----:B------:R-:W2:Y:S01]  /*07e0*/  LDG.E R8, desc[UR4][R8.64] ;  /* 0x0000000408087981 */ /* 0x000ea2000c1e1900 */
[----:B------:R-:W-:-:S04]  /*07f0*/  VIADD R3, R3, UR6 ;  /* 0x0000000603037c36 */ /* 0x000fc80008000000 */
[----:B------:R-:W-:Y:S01]  /*0800*/  IMAD.WIDE.U32 R10, R3, 0x4, R6 ;  /* 0x00000004030a7825 */ /* 0x000fe200078e0006 */
[----:B--2--5:R-:W-:-:S05]  /*0810*/  IADD3 R29, PT, PT, R29, R8, RZ ;  /* 0x000000081d1d7210 */ /* 0x024fca0007ffe0ff */
[----:B------:R-:W-:Y:S04]  /*0820*/  STG.E desc[UR4][R16.64], R29 ;  /* 0x0000001d10007986 */ /* 0x000fe8000c101904 */
[----:B------:R-:W2:Y:S01]  /*0830*/  LDG.E R10, desc[UR4][R10.64] ;  /* 0x000000040a0a7981 */ /* 0x000ea2000c1e1900 */
[----:B------:R-:W-:-:S05]  /*0840*/  IADD3 R15, PT, PT, R3, UR6, RZ ;  /* 0x00000006030f7c10 */ /* 0x000fca000fffe0ff */
[----:B------:R-:W-:Y:S01]  /*0850*/  IMAD.WIDE.U32 R12, R15, 0x4, R6 ;  /* 0x000000040f0c7825 */ /* 0x000fe200078e0006 */
[----:B--2---:R-:W-:-:S05]  /*0860*/  IADD3 R3, PT, PT, R29, R10, RZ ;  /* 0x0000000a1d037210 */ /* 0x004fca0007ffe0ff */
[----:B------:R1:W-:Y:S04]  /*0870*/  STG.E desc[UR4][R16.64], R3 ;  /* 0x0000000310007986 */ /* 0x0003e8000c101904 */
[----:B------:R-:W2:Y:S01]  /*0880*/  LDG.E R12, desc[UR4][R12.64] ;  /* 0x000000040c0c7981 */ /* 0x000ea2000c1e1900 */
[----:B------:R-:W-:-:S04]  /*0890*/  VIADD R19, R15, UR6 ;  /* 0x000000060f137c36 */ /* 0x000fc80008000000 */
[----:B------:R-:W-:Y:S01]  /*08a0*/  IMAD.WIDE.U32 R8, R19, 0x4, R6 ;  /* 0x0000000413087825 */ /* 0x000fe200078e0006 */
[----:B--2---:R-:W-:-:S05]  /*08b0*/  IADD3 R15, PT, PT, R3, R12, RZ ;  /* 0x0000000c030f7210 */ /* 0x004fca0007ffe0ff */
[----:B------:R2:W-:Y:S04]  /*08c0*/  STG.E desc[UR4][R16.64], R15 ;  /* 0x0000000f10007986 */ /* 0x0005e8000c101904 */
[----:B------:R-:W3:Y:S01]  /*08d0*/  LDG.E R8, desc[UR4][R8.64] ;  /* 0x0000000408087981 */ /* 0x000ee2000c1e1900 */
[----:B------:R-:W-:-:S05]  /*08e0*/  IADD3 R21, PT, PT, R19, UR6, RZ ;  /* 0x0000000613157c10 */ /* 0x000fca000fffe0ff */
[----:B------:R-:W-:Y:S01]  /*08f0*/  IMAD.WIDE.U32 R10, R21, 0x4, R6 ;  /* 0x00000004150a7825 */ /* 0x000fe200078e0006 */
[----:B---3--:R-:W-:-:S05]  /*0900*/  IADD3 R19, PT, PT, R15, R8, RZ ;  /* 0x000000080f137210 */ /* 0x008fca0007ffe0ff */
[----:B------:R3:W-:Y:S04]  /*0910*/  STG.E desc[UR4][R16.64], R19 ;  /* 0x0000001310007986 */ /* 0x0007e8000c101904 */
[----:B------:R-:W1:Y:S01]  /*0920*/  LDG.E R10, desc[UR4][R10.64] ;  /* 0x000000040a0a7981 */ /* 0x000e62000c1e1900 */
[----:B------:R-:W-:-:S04]  /*0930*/  VIADD R21, R21, UR6 ;  /* 0x0000000615157c36 */ /* 0x000fc80008000000 */
[----:B------:R-:W-:Y:S01]  /*0940*/  IMAD.WIDE.U32 R12, R21, 0x4, R6 ;  /* 0x00000004150c7825 */ /* 0x000fe200078e0006 */
[----:B-1----:R-:W-:-:S05]  /*0950*/  IADD3 R3, PT, PT, R19, R10, RZ ;  /* 0x0000000a13037210 */ /* 0x002fca0007ffe0ff */
[----:B------:R3:W-:Y:S04]  /*0960*/  STG.E desc[UR4][R16.64], R3 ;  /* 0x0000000310007986 */ /* 0x0007e8000c101904 */
        /* <DEDUP_REMOVED lines=10> */
[----:B------:R-:W2:Y:S01]  /*0a10*/  LDG.E R6, desc[UR4][R6.64] ;  /* 0x0000000406067981 */ /* 0x000ea2000c1e1900 */
[----:B------:R-:W-:Y:S02]  /*0a20*/  IADD3 R5, PT, PT, R5, 0x8, RZ ;  /* 0x0000000805057810 */ /* 0x000fe40007ffe0ff */
[----:B--2---:R-:W-:-:S05]  /*0a30*/  IADD3 R29, PT, PT, R11, R6, RZ ;  /* 0x000000060b1d7210 */ /* 0x004fca0007ffe0ff */
[----:B------:R3:W-:Y:S02]  /*0a40*/  STG.E desc[UR4][R16.64], R29 ;  /* 0x0000001d10007986 */ /* 0x0007e4000c101904 */
.L_x_2:
        /* <DEDUP_REMOVED lines=24> */
[----:B------:R-:W1:Y:S01]  /*0bd0*/  LDG.E R6, desc[UR4][R6.64] ;  /* 0x0000000406067981 */ /* 0x000e62000c1e1900 */
[----:B------:R-:W-:Y:S02]  /*0be0*/  IADD3 R5, PT, PT, R5, 0x4, RZ ;  /* 0x0000000405057810 */ /* 0x000fe40007ffe0ff */
[----:B-1----:R-:W-:-:S05]  /*0bf0*/  IADD3 R29, PT, PT, R9, R6, RZ ;  /* 0x00000006091d7210 */ /* 0x002fca0007ffe0ff */
[----:B------:R4:W-:Y:S02]  /*0c00*/  STG.E desc[UR4][R16.64], R29 ;  /* 0x0000001d10007986 */ /* 0x0009e4000c101904 */
.L_x_3:
[----:B------:R-:W-:Y:S05]  /*0c10*/  @!P1 EXIT ;  /* 0x000000000000994d */ /* 0x000fea0003800000 */
[----:B------:R-:W1:Y:S01]  /*0c20*/  LDC.64 R6, c[0x0][0x380] ;  /* 0x0000e000ff067b82 */ /* 0x000e620000000a00 */
[----:B------:R-:W0:Y:S01]  /*0c30*/  LDCU UR6, c[0x0][0x390] ;  /* 0x00007200ff0677ac */ /* 0x000e220008000800 */
[----:B------:R-:W-:Y:S02]  /*0c40*/  IMAD.MOV R0, RZ, RZ, -R0 ;  /* 0x000000ffff007224 */ /* 0x000fe400078e0a00 */
[----:B0-----:R-:W-:-:S07]  /*0c50*/  IMAD R5, R5, UR6, R2 ;  /* 0x0000000605057c24 */ /* 0x001fce000f8e0202 */
.L_x_4:
[----:B-1-34-:R-:W-:-:S06]  /*0c60*/  IMAD.WIDE.U32 R2, R5, 0x4, R6 ;  /* 0x0000000405027825 */ /* 0x01afcc00078e0006 */
[----:B------:R-:W2:Y:S01]  /*0c70*/  LDG.E R2, desc[UR4][R2.64] ;  /* 0x0000000402027981 */ /* 0x000ea2000c1e1900 */
[----:B------:R-:W-:Y:S02]  /*0c80*/  IADD3 R0, PT, PT, R0, 0x1, RZ ;  /* 0x0000000100007810 */ /* 0x000fe40007ffe0ff */
[----:B------:R-:W-:Y:S02]  /*0c90*/  IADD3 R5, PT, PT, R5, UR6, RZ ;  /* 0x0000000605057c10 */ /* 0x000fe4000fffe0ff */
[----:B------:R-:W-:Y:S02]  /*0ca0*/  ISETP.NE.AND P0, PT, R0, RZ, PT ;  /* 0x000000ff0000720c */ /* 0x000fe40003f05270 */
[----:B0-2--5:R-:W-:-:S05]  /*0cb0*/  IADD3 R29, PT, PT, R2, R29, RZ ;  /* 0x0000001d021d7210 */ /* 0x025fca0007ffe0ff */
[----:B------:R0:W-:Y:S06]  /*0cc0*/  STG.E desc[UR4][R16.64], R29 ;  /* 0x0000001d10007986 */ /* 0x0001ec000c101904 */
[----:B------:R-:W-:Y:S05]  /*0cd0*/  @P0 BRA `(.L_x_4) ;  /* 0xfffffffc00e00947 */ /* 0x000fea000383ffff */
[----:B------:R-:W-:Y:S05]  /*0ce0*/  EXIT ;  /* 0x000000000000794d */ /* 0x000fea0003800000 */
.L_x_5:
[----:B------:R-:W-:-:S00]  /*0cf0*/  BRA `(.L_x_5) ;  /* 0xfffffffc00fc7947 */ /* 0x000fc0000383ffff */
[----:B------:R-:W-:-:S00]  /*0d00*/  NOP ;  /* 0x0000000000007918 */ /* 0x000fc00000000000 */
[----:B------:R-:W-:-:S00]  /*0d10*/  NOP ;  /* 0x0000000000007918 */ /* 0x000fc00000000000 */
[----:B------:R-:W-:-:S00]  /*0d20*/  NOP ;  /* 0x0000000000007918 */ /* 0x000fc00000000000 */
[----:B------:R-:W-:-:S00]  /*0d30*/  NOP ;  /* 0x0000000000007918 */ /* 0x000fc00000000000 */
[----:B------:R-:W-:-:S00]  /*0d40*/  NOP ;  /* 0x0000000000007918 */ /* 0x000fc00000000000 */
[----:B------:R-:W-:-:S00]  /*0d50*/  NOP ;  /* 0x0000000000007918 */ /* 0x000fc00000000000 */
[----:B------:R-:W-:-:S00]  /*0d60*/  NOP ;  /* 0x0000000000007918 */ /* 0x000fc00000000000 */
[----:B------:R-:W-:-:S00]  /*0d70*/  NOP ;  /* 0x0000000000007918 */ /* 0x000fc00000000000 */
.L_x_41:


//--------------------- .text._Z15count_hist_featPiS_ii --------------------------
	.section	.text._Z15count_hist_featPiS_ii,"ax",@progbits
	.align	128
        .global         _Z15count_hist_featPiS_ii
        .type           _Z15count_hist_featPiS_ii,@function
        .size           _Z15count_hist_featPiS_ii,(.L_x_42 - _Z15count_hist_featPiS_ii)
        .other          _Z15count_hist_featPiS_ii,@"STO_CUDA_ENTRY STV_DEFAULT"
_Z15count_hist_featPiS_ii:
.text._Z15count_hist_featPiS_ii:
[----:B------:R-:W-:Y:S01]  /*0000*/  LDC R1, c[0x0][0x37c] ;  /* 0x0000df00ff017b82 */ /* 0x000fe20000000800 */
[----:B------:R-:W0:Y:S01]  /*0010*/  S2R R7, SR_CTAID.X ;  /* 0x0000000000077919 */ /* 0x000e220000002500 */
[----:B------:R-:W0:Y:S01]  /*0020*/  LDCU UR4, c[0x0][0x360] ;  /* 0x00006c00ff0477ac */ /* 0x000e220008000800 */
[----:B------:R-:W0:Y:S01]  /*0030*/  S2R R0, SR_TID.X ;  /* 0x0000000000007919 */ /* 0x000e220000002100 */
[----:B------:R-:W1:Y:S01]  /*0040*/  LDCU UR5, c[0x0][0x394] ;  /* 0x00007280ff0577ac */ /* 0x000e620008000800 */
[----:B0-----:R-:W-:-:S05]  /*0050*/  IMAD R5, R7, UR4, R0 ;  /* 0x0000000407057c24 */ /* 0x001fca000f8e0200 */
[----:B-1----:R-:W-:-:S13]  /*0060*/  ISETP.GE.AND P0, PT, R5, UR5, PT ;  /* 0x0000000505007c0c */ /* 0x002fda000bf06270 */
[----:B------:R-:W-:Y:S05]  /*0070*/  @P0 EXIT ;  /* 0x000000000000094d */ /* 0x000fea0003800000 */
[----:B------:R-:W0:Y:S01]  /*0080*/  LDC.64 R2, c[0x0][0x380] ;  /* 0x0000e000ff027b82 */ /* 0x000e220000000a00 */
[----:B------:R-:W1:Y:S01]  /*0090*/  LDCU.64 UR4, c[0x0][0x358] ;  /* 0x00006b00ff0477ac */ /* 0x000e620008000a00 */
[----:B------:R-:W2:Y:S01]  /*00a0*/  LDCU UR6, c[0x0][0x390] ;  /* 0x00007200ff0677ac */ /* 0x000ea20008000800 */
[----:B0-----:R-:W-:-:S05]  /*00b0*/  IMAD.WIDE R2, R5, 0x4, R2 ;  /* 0x0000000405027825 */ /* 0x001fca00078e0202 */
[----:B------:R-:W0:Y:S01]  /*00c0*/  LDC.64 R4, c[0x0][0x388] ;  /* 0x0000e200ff047b82 */ /* 0x000e220000000a00 */
[----:B-1----:R-:W2:Y:S01]  /*00d0*/  LDG.E R2, desc[UR4][R2.64] ;  /* 0x0000000402027981 */ /* 0x002ea2000c1e1900 */
[----:B------:R-:W-:Y:S02]  /*00e0*/  HFMA2 R9, -RZ, RZ, 0, 5.9604644775390625e-08 ;  /* 0x00000001ff097431 */ /* 0x000fe400000001ff */
[----:B--2---:R-:W-:-:S04]  /*00f0*/  IMAD R7, R7, UR6, R2 ;  /* 0x0000000607077c24 */ /* 0x004fc8000f8e0202 */
[----:B0-----:R-:W-:-:S05]  /*0100*/  IMAD.WIDE.U32 R4, R7, 0x4, R4 ;  /* 0x0000000407047825 */ /* 0x001fca00078e0004 */
[----:B------:R-:W-:Y:S01]  /*0110*/  REDG.E.ADD.STRONG.GPU desc[UR4][R4.64], R9 ;  /* 0x000000090400798e */ /* 0x000fe2000c12e104 */
[----:B------:R-:W-:Y:S05]  /*0120*/  EXIT ;  /* 0x000000000000794d */ /* 0x000fea0003800000 */
.L_x_6:
        /* <DEDUP_REMOVED lines=13> */
.L_x_42:


//--------------------- .text._Z20find_nearest_clusteriiiPfS_Pi --------------------------
	.section	.text._Z20find_nearest_clusteriiiPfS_Pi,"ax",@progbits
	.align	128
        .global         _Z20find_nearest_clusteriiiPfS_Pi
        .type           _Z20find_nearest_clusteriiiPfS_Pi,@function
        .size           _Z20find_nearest_clusteriiiPfS_Pi,(.L_x_43 - _Z20find_nearest_clusteriiiPfS_Pi)
        .other          _Z20find_nearest_clusteriiiPfS_Pi,@"STO_CUDA_ENTRY STV_DEFAULT"
_Z20find_nearest_clusteriiiPfS_Pi:
.text._Z20find_nearest_clusteriiiPfS_Pi:
[----:B------:R-:W-:Y:S01]  /*0000*/  LDC R1, c[0x0][0x37c] ;  /* 0x0000df00ff017b82 */ /* 0x000fe20000000800 */
[----:B------:R-:W0:Y:S01]  /*0010*/  S2R R0, SR_TID.X ;  /* 0x0000000000007919 */ /* 0x000e220000002100 */
[----:B------:R-:W1:Y:S01]  /*0020*/  LDCU UR4, c[0x0][0x388] ;  /* 0x00007100ff0477ac */ /* 0x000e620008000800 */
[----:B------:R-:W-:Y:S01]  /*0030*/  BSSY.RECONVERGENT B0, `(.L_x_7) ;  /* 0x00000c3000007945 */ /* 0x000fe20003800200 */
[----:B------:R-:W2:Y:S01]  /*0040*/  LDCU UR5, c[0x0][0x380] ;  /* 0x00007000ff0577ac */ /* 0x000ea20008000800 */
[----:B------:R-:W3:Y:S01]  /*0050*/  LDCU.64 UR6, c[0x0][0x358] ;  /* 0x00006b00ff0677ac */ /* 0x000ee20008000a00 */
[----:B-1----:R-:W-:Y:S02]  /*0060*/  MOV R9, UR4 ;  /* 0x0000000400097c02 */ /* 0x002fe40008000f00 */
[----:B--2---:R-:W-:-:S04]  /*0070*/  MOV R2, UR5 ;  /* 0x0000000500027c02 */ /* 0x004fc80008000f00 */
[----:B------:R-:W-:Y:S02]  /*0080*/  ISETP.GE.AND P1, PT, R2, 0x1, PT ;  /* 0x000000010200780c */ /* 0x000fe40003f26270 */
[----:B0-----:R-:W-:-:S04]  /*0090*/  ISETP.GE.AND P0, PT, R0, R9, PT ;  /* 0x000000090000720c */ /* 0x001fc80003f06270 */
[----:B------:R-:W-:-:S13]  /*00a0*/  PLOP3.LUT P0, PT, P0, P1, PT, 0xf2, 0x2f ;  /* 0x00000000002f781c */ /* 0x000fda0000703e72 */
[----:B---3--:R-:W-:Y:S05]  /*00b0*/  @P0 BRA `(.L_x_8) ;  /* 0x0000000800e80947 */ /* 0x008fea0003800000 */
[----:B------:R-:W0:Y:S01]  /*00c0*/  LDC R3, c[0x0][0x360] ;  /* 0x0000d800ff037b82 */ /* 0x000e220000000800 */
[C---:B------:R-:W-:Y:S01]  /*00d0*/  LOP3.LUT R4, R2.reuse, 0xf, RZ, 0xc0, !PT ;  /* 0x0000000f02047812 */ /* 0x040fe200078ec0ff */
[----:B------:R-:W-:Y:S01]  /*00e0*/  IMAD.MOV.U32 R8, RZ, RZ, R0 ;  /* 0x000000ffff087224 */ /* 0x000fe200078e0000 */
[----:B------:R-:W-:Y:S02]  /*00f0*/  LOP3.LUT R5, R2, 0x7, RZ, 0xc0, !PT ;  /* 0x0000000702057812 */ /* 0x000fe400078ec0ff */
[----:B------:R-:W-:Y:S02]  /*0100*/  IADD3 R6, PT, PT, R4, -0x1, RZ ;  /* 0xffffffff04067810 */ /* 0x000fe40007ffe0ff */
[----:B------:R-:W-:Y:S02]  /*0110*/  IADD3 R7, PT, PT, R5, -0x1, RZ ;  /* 0xffffffff05077810 */ /* 0x000fe40007ffe0ff */
[----:B------:R-:W-:Y:S02]  /*0120*/  ISETP.GE.U32.AND P0, PT, R6, 0x7, PT ;  /* 0x000000070600780c */ /* 0x000fe40003f06070 */
[----:B------:R-:W-:-:S02]  /*0130*/  ISETP.GE.U32.AND P1, PT, R7, 0x3, PT ;  /* 0x000000030700780c */ /* 0x000fc40003f26070 */
[C---:B------:R-:W-:Y:S02]  /*0140*/  LOP3.LUT R6, R2.reuse, 0x7ffffff0, RZ, 0xc0, !PT ;  /* 0x7ffffff002067812 */ /* 0x040fe400078ec0ff */
[----:B------:R-:W-:-:S09]  /*0150*/  LOP3.LUT R7, R2, 0x3, RZ, 0xc0, !PT ;  /* 0x0000000302077812 */ /* 0x000fd200078ec0ff */
.L_x_14:
[----:B-1----:R-:W1:Y:S01]  /*0160*/  LDCU UR4, c[0x0][0x380] ;  /* 0x00007000ff0477ac */ /* 0x002e620008000800 */
[----:B------:R-:W-:Y:S01]  /*0170*/  HFMA2 R9, -RZ, RZ, 0, 0 ;  /* 0x00000000ff097431 */ /* 0x000fe200000001ff */
[----:B-1----:R-:W-:-:S04]  /*0180*/  MOV R2, UR4 ;  /* 0x0000000400027c02 */ /* 0x002fc80008000f00 */
[----:B------:R-:W-:-:S13]  /*0190*/  ISETP.GE.U32.AND P2, PT, R2, 0x10, PT ;  /* 0x000000100200780c */ /* 0x000fda0003f46070 */
[----:B--2---:R-:W-:Y:S05]  /*01a0*/  @!P2 BRA `(.L_x_9) ;  /* 0x00000004002ca947 */ /* 0x004fea0003800000 */
[----:B------:R-:W1:Y:S01]  /*01b0*/  S2R R10, SR_CgaCtaId ;  /* 0x00000000000a7919 */ /* 0x000e620000008800 */
[----:B------:R-:W-:Y:S02]  /*01c0*/  MOV R9, 0x400 ;  /* 0x0000040000097802 */ /* 0x000fe40000000f00 */
[----:B------:R-:W-:Y:S02]  /*01d0*/  MOV R11, RZ ;  /* 0x000000ff000b7202 */ /* 0x000fe40000000f00 */
[----:B-1----:R-:W-:-:S07]  /*01e0*/  LEA R9, R10, R9, 0x18 ;  /* 0x000000090a097211 */ /* 0x002fce00078ec0ff */
.L_x_10:
[----:B-1----:R-:W1:Y:S08]  /*01f0*/  LDC R10, c[0x0][0x388] ;  /* 0x0000e200ff0a7b82 */ /* 0x002e700000000800 */
[----:B------:R-:W2:Y:S01]  /*0200*/  LDC.64 R16, c[0x0][0x398] ;  /* 0x0000e600ff107b82 */ /* 0x000ea20000000a00 */
[----:B-1----:R-:W-:-:S04]  /*0210*/  IMAD R26, R11, R10, R8 ;  /* 0x0000000a0b1a7224 */ /* 0x002fc800078e0208 */
[----:B--2---:R-:W-:-:S05]  /*0220*/  IMAD.WIDE R16, R26, 0x4, R16 ;  /* 0x000000041a107825 */ /* 0x004fca00078e0210 */
[----:B------:R-:W2:Y:S01]  /*0230*/  LDG.E R27, desc[UR6][R16.64] ;  /* 0x00000006101b7981 */ /* 0x000ea2000c1e1900 */
[----:B------:R-:W-:-:S05]  /*0240*/  IMAD.WIDE R24, R10, 0x4, R16 ;  /* 0x000000040a187825 */ /* 0x000fca00078e0210 */
[----:B------:R1:W3:Y:S02]  /*0250*/  LDG.E R19, desc[UR6][R24.64] ;  /* 0x0000000618137981 */ /* 0x0002e4000c1e1900 */
[----:B-1----:R-:W-:-:S05]  /*0260*/  IMAD.WIDE R24, R10, 0x4, R24 ;  /* 0x000000040a187825 */ /* 0x002fca00078e0218 */
[----:B------:R-:W4:Y:S01]  /*0270*/  LDG.E R18, desc[UR6][R24.64] ;  /* 0x0000000618127981 */ /* 0x000f22000c1e1900 */
[----:B------:R-:W-:-:S04]  /*0280*/  IMAD.WIDE R12, R10, 0x4, R24 ;  /* 0x000000040a0c7825 */ /* 0x000fc800078e0218 */
[C---:B------:R-:W-:Y:S02]  /*0290*/  IMAD.WIDE R28, R10.reuse, 0x4, R12 ;  /* 0x000000040a1c7825 */ /* 0x040fe400078e020c */
[----:B------:R-:W5:Y:S02]  /*02a0*/  LDG.E R12, desc[UR6][R12.64] ;  /* 0x000000060c0c7981 */ /* 0x000f64000c1e1900 */
[----:B------:R-:W-:-:S04]  /*02b0*/  IMAD.WIDE R20, R10, 0x4, R28 ;  /* 0x000000040a147825 */ /* 0x000fc800078e021c */
[C---:B------:R-:W-:Y:S01]  /*02c0*/  IMAD.WIDE R14, R10.reuse, 0x4, R20 ;  /* 0x000000040a0e7825 */ /* 0x040fe200078e0214 */
[----:B------:R1:W5:Y:S04]  /*02d0*/  LDG.E R13, desc[UR6][R28.64] ;  /* 0x000000061c0d7981 */ /* 0x000368000c1e1900 */
[----:B------:R-:W5:Y:S01]  /*02e0*/  LDG.E R20, desc[UR6][R20.64] ;  /* 0x0000000614147981 */ /* 0x000f62000c1e1900 */
[----:B------:R-:W-:-:S04]  /*02f0*/  IMAD.WIDE R22, R10, 0x4, R14 ;  /* 0x000000040a167825 */ /* 0x000fc800078e020e */
[C---:B------:R-:W-:Y:S02]  /*0300*/  IMAD.WIDE R16, R10.reuse, 0x4, R22 ;  /* 0x000000040a107825 */ /* 0x040fe400078e0216 */
[----:B------:R-:W5:Y:S02]  /*0310*/  LDG.E R22, desc[UR6][R22.64] ;  /* 0x0000000616167981 */ /* 0x000f64000c1e1900 */
[C---:B-1----:R-:W-:Y:S02]  /*0320*/  IMAD.WIDE R28, R10.reuse, 0x4, R16 ;  /* 0x000000040a1c7825 */ /* 0x042fe400078e0210 */
[----:B------:R1:W5:Y:S04]  /*0330*/  LDG.E R21, desc[UR6][R14.64] ;  /* 0x000000060e157981 */ /* 0x000368000c1e1900 */
[----:B------:R0:W5:Y:S04]  /*0340*/  LDG.E R24, desc[UR6][R28.64] ;  /* 0x000000061c187981 */ /* 0x000168000c1e1900 */
[----:B------:R0:W5:Y:S01]  /*0350*/  LDG.E R23, desc[UR6][R16.64] ;  /* 0x0000000610177981 */ /* 0x000162000c1e1900 */
[----:B-1----:R-:W-:Y:S01]  /*0360*/  IMAD.WIDE R14, R10, 0x4, R28 ;  /* 0x000000040a0e7825 */ /* 0x002fe200078e021c */
[----:B0-----:R-:W-:-:S04]  /*0370*/  LEA R28, R26, R9, 0x2 ;  /* 0x000000091a1c7211 */ /* 0x001fc800078e10ff */
[----:B------:R0:W5:Y:S01]  /*0380*/  LDG.E R25, desc[UR6][R14.64] ;  /* 0x000000060e197981 */ /* 0x000162000c1e1900 */
[----:B------:R-:W-:-:S04]  /*0390*/  IMAD.WIDE R16, R10, 0x4, R14 ;  /* 0x000000040a107825 */ /* 0x000fc800078e020e */
[C---:B------:R-:W-:Y:S01]  /*03a0*/  IMAD R29, R10.reuse, 0x4, R28 ;  /* 0x000000040a1d7824 */ /* 0x040fe200078e021c */
[----:B------:R-:W5:Y:S01]  /*03b0*/  LDG.E R26, desc[UR6][R16.64] ;  /* 0x00000006101a7981 */ /* 0x000f62000c1e1900 */
[----:B0-----:R-:W-:-:S03]  /*03c0*/  IMAD.WIDE R14, R10, 0x4, R16 ;  /* 0x000000040a0e7825 */ /* 0x001fc600078e0210 */
[----:B--2---:R0:W-:Y:S04]  /*03d0*/  STS [R28], R27 ;  /* 0x0000001b1c007388 */ /* 0x0041e80000000800 */
[----:B0-----:R0:W2:Y:S04]  /*03e0*/  LDG.E R27, desc[UR6][R14.64] ;  /* 0x000000060e1b7981 */ /* 0x0010a8000c1e1900 */
[----:B---3--:R1:W-:Y:S01]  /*03f0*/  STS [R29], R19 ;  /* 0x000000131d007388 */ /* 0x0083e20000000800 */
[C---:B0-----:R-:W-:Y:S01]  /*0400*/  IMAD.WIDE R14, R10.reuse, 0x4, R14 ;  /* 0x000000040a0e7825 */ /* 0x041fe200078e020e */
[----:B-1----:R-:W-:-:S04]  /*0410*/  LEA R29, R10, R29, 0x2 ;  /* 0x0000001d0a1d7211 */ /* 0x002fc800078e10ff */
[----:B------:R-:W3:Y:S01]  /*0420*/  LDG.E R28, desc[UR6][R14.64] ;  /* 0x000000060e1c7981 */ /* 0x000ee2000c1e1900 */
[----:B------:R-:W-:-:S03]  /*0430*/  IMAD.WIDE R16, R10, 0x4, R14 ;  /* 0x000000040a107825 */ /* 0x000fc600078e020e */
[----:B----4-:R0:W-:Y:S04]  /*0440*/  STS [R29], R18 ;  /* 0x000000121d007388 */ /* 0x0101e80000000800 */
[----:B------:R1:W4:Y:S01]  /*0450*/  LDG.E R14, desc[UR6][R16.64] ;  /* 0x00000006100e7981 */ /* 0x000322000c1e1900 */
[----:B0-----:R-:W-:-:S05]  /*0460*/  IMAD.WIDE R18, R10, 0x4, R16 ;  /* 0x000000040a127825 */ /* 0x001fca00078e0210 */
[----:B------:R0:W4:Y:S01]  /*0470*/  LDG.E R16, desc[UR6][R18.64] ;  /* 0x0000000612107981 */ /* 0x000122000c1e1900 */
[----:B-1----:R-:W-:-:S05]  /*0480*/  LEA R17, R10, R29, 0x2 ;  /* 0x0000001d0a117211 */ /* 0x002fca00078e10ff */
[----:B-----5:R1:W-:Y:S02]  /*0490*/  STS [R17], R12 ;  /* 0x0000000c11007388 */ /* 0x0203e40000000800 */
[----:B-1----:R-:W-:-:S04]  /*04a0*/  LEA R12, R10, R17, 0x2 ;  /* 0x000000110a0c7211 */ /* 0x002fc800078e10ff */
[C---:B0-----:R-:W-:Y:S01]  /*04b0*/  LEA R19, R10.reuse, R12, 0x2 ;  /* 0x0000000c0a137211 */ /* 0x041fe200078e10ff */
[----:B------:R0:W-:Y:S04]  /*04c0*/  STS [R12], R13 ;  /* 0x0000000d0c007388 */ /* 0x0001e80000000800 */
[----:B0-----:R-:W-:-:S05]  /*04d0*/  IMAD R13, R10, 0x4, R19 ;  /* 0x000000040a0d7824 */ /* 0x001fca00078e0213 */
[----:B------:R-:W-:-:S04]  /*04e0*/  LEA R29, R10, R13, 0x2 ;  /* 0x0000000d0a1d7211 */ /* 0x000fc800078e10ff */
[----:B------:R-:W-:-:S04]  /*04f0*/  LEA R18, R10, R29, 0x2 ;  /* 0x0000001d0a127211 */ /* 0x000fc800078e10ff */
[----:B------:R-:W-:-:S04]  /*0500*/  LEA R15, R10, R18, 0x2 ;  /* 0x000000120a0f7211 */ /* 0x000fc800078e10ff */
[C---:B------:R-:W-:Y:S01]  /*0510*/  LEA R17, R10.reuse, R15, 0x2 ;  /* 0x0000000f0a117211 */ /* 0x040fe200078e10ff */
[----:B------:R0:W-:Y:S04]  /*0520*/  STS [R19], R20 ;  /* 0x0000001413007388 */ /* 0x0001e80000000800 */
[C---:B0-----:R-:W-:Y:S01]  /*0530*/  IMAD R19, R10.reuse, 0x4, R17 ;  /* 0x000000040a137824 */ /* 0x041fe200078e0211 */
[----:B------:R0:W-:Y:S04]  /*0540*/  STS [R13], R21 ;  /* 0x000000150d007388 */ /* 0x0001e80000000800 */
[C---:B------:R-:W-:Y:S01]  /*0550*/  LEA R12, R10.reuse, R19, 0x2 ;  /* 0x000000130a0c7211 */ /* 0x040fe200078e10ff */
[----:B------:R1:W-:Y:S03]  /*0560*/  STS [R29], R22 ;  /* 0x000000161d007388 */ /* 0x0003e60000000800 */
[C---:B0-----:R-:W-:Y:S01]  /*0570*/  LEA R13, R10.reuse, R12, 0x2 ;  /* 0x0000000c0a0d7211 */ /* 0x041fe200078e10ff */
[----:B------:R1:W-:Y:S03]  /*0580*/  STS [R18], R23 ;  /* 0x0000001712007388 */ /* 0x0003e60000000800 */
[C---:B------:R-:W-:Y:S01]  /*0590*/  LEA R21, R10.reuse, R13, 0x2 ;  /* 0x0000000d0a157211 */ /* 0x040fe200078e10ff */
[----:B------:R1:W-:Y:S03]  /*05a0*/  STS [R15], R24 ;  /* 0x000000180f007388 */ /* 0x0003e60000000800 */
[----:B------:R-:W-:Y:S01]  /*05b0*/  LEA R10, R10, R21, 0x2 ;  /* 0x000000150a0a7211 */ /* 0x000fe200078e10ff */
[----:B------:R1:W-:Y:S04]  /*05c0*/  STS [R17], R25 ;  /* 0x0000001911007388 */ /* 0x0003e80000000800 */
[----:B------:R1:W-:Y:S01]  /*05d0*/  STS [R19], R26 ;  /* 0x0000001a13007388 */ /* 0x0003e20000000800 */
[----:B------:R-:W-:-:S05]  /*05e0*/  VIADD R11, R11, 0x10 ;  /* 0x000000100b0b7836 */ /* 0x000fca0000000000 */
[----:B------:R-:W-:Y:S01]  /*05f0*/  ISETP.NE.AND P2, PT, R11, R6, PT ;  /* 0x000000060b00720c */ /* 0x000fe20003f45270 */
[----:B--2---:R1:W-:Y:S04]  /*0600*/  STS [R12], R27 ;  /* 0x0000001b0c007388 */ /* 0x0043e80000000800 */
[----:B---3--:R1:W-:Y:S04]  /*0610*/  STS [R13], R28 ;  /* 0x0000001c0d007388 */ /* 0x0083e80000000800 */
[----:B----4-:R1:W-:Y:S04]  /*0620*/  STS [R21], R14 ;  /* 0x0000000e15007388 */ /* 0x0103e80000000800 */
[----:B------:R1:W-:Y:S01]  /*0630*/  STS [R10], R16 ;  /* 0x000000100a007388 */ /* 0x0003e20000000800 */
[----:B------:R-:W-:Y:S05]  /*0640*/  @P2 BRA `(.L_x_10) ;  /* 0xfffffff800e82947 */ /* 0x000fea000383ffff */
[----:B------:R-:W-:-:S07]  /*0650*/  MOV R9, R6 ;  /* 0x0000000600097202 */ /* 0x000fce0000000f00 */
.L_x_9:
[----:B------:R-:W-:-:S13]  /*0660*/  ISETP.NE.AND P2, PT, R4, RZ, PT ;  /* 0x000000ff0400720c */ /* 0x000fda0003f45270 */
[----:B------:R-:W-:Y:S05]  /*0670*/  @!P2 BRA `(.L_x_11) ;  /* 0x000000040064a947 */ /* 0x000fea0003800000 */
[----:B------:R-:W-:Y:S01]  /*0680*/  ISETP.NE.AND P2, PT, R5, RZ, PT ;  /* 0x000000ff0500720c */ /* 0x000fe20003f45270 */
[----:B------:R-:W-:-:S12]  /*0690*/  @!P0 BRA `(.L_x_12) ;  /* 0x00000000009c8947 */ /* 0x000fd80003800000 */
[----:B-1----:R-:W1:Y:S08]  /*06a0*/  LDC R27, c[0x0][0x388] ;  /* 0x0000e200ff1b7b82 */ /* 0x002e700000000800 */
[----:B------:R-:W2:Y:S01]  /*06b0*/  LDC.64 R22, c[0x0][0x398] ;  /* 0x0000e600ff167b82 */ /* 0x000ea20000000a00 */
[----:B-1----:R-:W-:-:S04]  /*06c0*/  IMAD R26, R9, R27, R8 ;  /* 0x0000001b091a7224 */ /* 0x002fc800078e0208 */
[----:B--2---:R-:W-:-:S04]  /*06d0*/  IMAD.WIDE R22, R26, 0x4, R22 ;  /* 0x000000041a167825 */ /* 0x004fc800078e0216 */
[C---:B------:R-:W-:Y:S02]  /*06e0*/  IMAD.WIDE R10, R27.reuse, 0x4, R22 ;  /* 0x000000041b0a7825 */ /* 0x040fe400078e0216 */
[----:B------:R-:W2:Y:S02]  /*06f0*/  LDG.E R22, desc[UR6][R22.64] ;  /* 0x0000000616167981 */ /* 0x000ea4000c1e1900 */
[C---:B------:R-:W-:Y:S02]  /*0700*/  IMAD.WIDE R12, R27.reuse, 0x4, R10 ;  /* 0x000000041b0c7825 */ /* 0x040fe400078e020a */
[----:B------:R1:W3:Y:S02]  /*0710*/  LDG.E R10, desc[UR6][R10.64] ;  /* 0x000000060a0a7981 */ /* 0x0002e4000c1e1900 */
[C---:B------:R-:W-:Y:S02]  /*0720*/  IMAD.WIDE R14, R27.reuse, 0x4, R12 ;  /* 0x000000041b0e7825 */ /* 0x040fe400078e020c */
[----:B------:R4:W5:Y:S02]  /*0730*/  LDG.E R12, desc[UR6][R12.64] ;  /* 0x000000060c0c7981 */ /* 0x000964000c1e1900 */
[----:B------:R-:W-:-:S02]  /*0740*/  IMAD.WIDE R16, R27, 0x4, R14 ;  /* 0x000000041b107825 */ /* 0x000fc400078e020e */
[----:B------:R0:W5:Y:S02]  /*0750*/  LDG.E R14, desc[UR6][R14.64] ;  /* 0x000000060e0e7981 */ /* 0x000164000c1e1900 */
[C---:B------:R-:W-:Y:S02]  /*0760*/  IMAD.WIDE R18, R27.reuse, 0x4, R16 ;  /* 0x000000041b127825 */ /* 0x040fe400078e0210 */
[----:B------:R0:W5:Y:S02]  /*0770*/  LDG.E R16, desc[UR6][R16.64] ;  /* 0x0000000610107981 */ /* 0x000164000c1e1900 */
[C---:B------:R-:W-:Y:S02]  /*0780*/  IMAD.WIDE R20, R27.reuse, 0x4, R18 ;  /* 0x000000041b147825 */ /* 0x040fe400078e0212 */
[----:B------:R0:W5:Y:S02]  /*0790*/  LDG.E R18, desc[UR6][R18.64] ;  /* 0x0000000612127981 */ /* 0x000164000c1e1900 */
[----:B------:R-:W-:-:S02]  /*07a0*/  IMAD.WIDE R24, R27, 0x4, R20 ;  /* 0x000000041b187825 */ /* 0x000fc400078e0214 */
[----:B------:R0:W5:Y:S04]  /*07b0*/  LDG.E R20, desc[UR6][R20.64] ;  /* 0x0000000614147981 */ /* 0x000168000c1e1900 */
[----:B------:R-:W5:Y:S01]  /*07c0*/  LDG.E R24, desc[UR6][R24.64] ;  /* 0x0000000618187981 */ /* 0x000f62000c1e1900 */
[----:B------:R-:W1:Y:S01]  /*07d0*/  S2UR UR5, SR_CgaCtaId ;  /* 0x00000000000579c3 */ /* 0x000e620000008800 */
[----:B------:R-:W-:Y:S02]  /*07e0*/  UMOV UR4, 0x400 ;  /* 0x0000040000047882 */ /* 0x000fe40000000000 */
[----:B-1----:R-:W-:-:S06]  /*07f0*/  ULEA UR4, UR5, UR4, 0x18 ;  /* 0x0000000405047291 */ /* 0x002fcc000f8ec0ff */
[----:B------:R-:W-:-:S04]  /*0800*/  LEA R26, R26, UR4, 0x2 ;  /* 0x000000041a1a7c11 */ /* 0x000fc8000f8e10ff */
[----:B------:R-:W-:-:S04]  /*0810*/  LEA R11, R27, R26, 0x2 ;  /* 0x0000001a1b0b7211 */ /* 0x000fc800078e10ff */
[----:B----4-:R-:W-:-:S04]  /*0820*/  LEA R13, R27, R11, 0x2 ;  /* 0x0000000b1b0d7211 */ /* 0x010fc800078e10ff */
[----:B0-----:R-:W-:-:S05]  /*0830*/  LEA R15, R27, R13, 0x2 ;  /* 0x0000000d1b0f7211 */ /* 0x001fca00078e10ff */
[----:B------:R-:W-:-:S05]  /*0840*/  IMAD R17, R27, 0x4, R15 ;  /* 0x000000041b117824 */ /* 0x000fca00078e020f */
[----:B------:R-:W-:-:S04]  /*0850*/  LEA R19, R27, R17, 0x2 ;  /* 0x000000111b137211 */ /* 0x000fc800078e10ff */
[----:B------:R-:W-:-:S04]  /*0860*/  LEA R21, R27, R19, 0x2 ;  /* 0x000000131b157211 */ /* 0x000fc800078e10ff */
[----:B------:R-:W-:Y:S02]  /*0870*/  LEA R27, R27, R21, 0x2 ;  /* 0x000000151b1b7211 */ /* 0x000fe400078e10ff */
[----:B------:R-:W-:Y:S01]  /*0880*/  IADD3 R9, PT, PT, R9, 0x8, RZ ;  /* 0x0000000809097810 */ /* 0x000fe20007ffe0ff */
[----:B--2---:R2:W-:Y:S04]  /*0890*/  STS [R26], R22 ;  /* 0x000000161a007388 */ /* 0x0045e80000000800 */
[----:B---3--:R2:W-:Y:S04]  /*08a0*/  STS [R11], R10 ;  /* 0x0000000a0b007388 */ /* 0x0085e80000000800 */
[----:B-----5:R2:W-:Y:S04]  /*08b0*/  STS [R13], R12 ;  /* 0x0000000c0d007388 */ /* 0x0205e80000000800 */
[----:B------:R2:W-:Y:S04]  /*08c0*/  STS [R15], R14 ;  /* 0x0000000e0f007388 */ /* 0x0005e80000000800 */
[----:B------:R2:W-:Y:S04]  /*08d0*/  STS [R17], R16 ;  /* 0x0000001011007388 */ /* 0x0005e80000000800 */
[----:B------:R2:W-:Y:S04]  /*08e0*/  STS [R19], R18 ;  /* 0x0000001213007388 */ /* 0x0005e80000000800 */
[----:B------:R2:W-:Y:S04]  /*08f0*/  STS [R21], R20 ;  /* 0x0000001415007388 */ /* 0x0005e80000000800 */
[----:B------:R2:W-:Y:S02]  /*0900*/  STS [R27], R24 ;  /* 0x000000181b007388 */ /* 0x0005e40000000800 */
.L_x_12:
[----:B------:R-:W-:Y:S05]  /*0910*/  @!P2 BRA `(.L_x_11) ;  /* 0x0000000000bca947 */ /* 0x000fea0003800000 */
[----:B------:R-:W-:Y:S01]  /*0920*/  ISETP.NE.AND P2, PT, R7, RZ, PT ;  /* 0x000000ff0700720c */ /* 0x000fe20003f45270 */
[----:B------:R-:W-:-:S12]  /*0930*/  @!P1 BRA `(.L_x_13) ;  /* 0x00000000005c9947 */ /* 0x000fd80003800000 */
[----:B-12---:R-:W1:Y:S08]  /*0940*/  LDC R19, c[0x0][0x388] ;  /* 0x0000e200ff137b82 */ /* 0x006e700000000800 */
[----:B------:R-:W2:Y:S01]  /*0950*/  LDC.64 R10, c[0x0][0x398] ;  /* 0x0000e600ff0a7b82 */ /* 0x000ea20000000a00 */
[----:B-1----:R-:W-:-:S04]  /*0960*/  IMAD R21, R9, R19, R8 ;  /* 0x0000001309157224 */ /* 0x002fc800078e0208 */
[----:B--2---:R-:W-:-:S04]  /*0970*/  IMAD.WIDE R10, R21, 0x4, R10 ;  /* 0x00000004150a7825 */ /* 0x004fc800078e020a */
[C---:B------:R-:W-:Y:S02]  /*0980*/  IMAD.WIDE R12, R19.reuse, 0x4, R10 ;  /* 0x00000004130c7825 */ /* 0x040fe400078e020a */
[----:B------:R-:W2:Y:S02]  /*0990*/  LDG.E R10, desc[UR6][R10.64] ;  /* 0x000000060a0a7981 */ /* 0x000ea4000c1e1900 */
[C---:B------:R-:W-:Y:S02]  /*09a0*/  IMAD.WIDE R14, R19.reuse, 0x4, R12 ;  /* 0x00000004130e7825 */ /* 0x040fe400078e020c */
[----:B------:R-:W3:Y:S02]  /*09b0*/  LDG.E R12, desc[UR6][R12.64] ;  /* 0x000000060c0c7981 */ /* 0x000ee4000c1e1900 */
[----:B------:R-:W-:Y:S02]  /*09c0*/  IMAD.WIDE R16, R19, 0x4, R14 ;  /* 0x0000000413107825 */ /* 0x000fe400078e020e */
[----:B------:R-:W4:Y:S04]  /*09d0*/  LDG.E R14, desc[UR6][R14.64] ;  /* 0x000000060e0e7981 */ /* 0x000f28000c1e1900 */
[----:B------:R-:W5:Y:S01]  /*09e0*/  LDG.E R16, desc[UR6][R16.64] ;  /* 0x0000000610107981 */ /* 0x000f62000c1e1900 */
[----:B------:R-:W1:Y:S01]  /*09f0*/  S2UR UR5, SR_CgaCtaId ;  /* 0x00000000000579c3 */ /* 0x000e620000008800 */
[----:B------:R-:W-:-:S02]  /*0a00*/  UMOV UR4, 0x400 ;  /* 0x0000040000047882 */ /* 0x000fc40000000000 */
[----:B-1----:R-:W-:-:S06]  /*0a10*/  ULEA UR4, UR5, UR4, 0x18 ;  /* 0x0000000405047291 */ /* 0x002fcc000f8ec0ff */
[----:B------:R-:W-:-:S05]  /*0a20*/  LEA R21, R21, UR4, 0x2 ;  /* 0x0000000415157c11 */ /* 0x000fca000f8e10ff */
[----:B------:R-:W-:-:S05]  /*0a30*/  IMAD R18, R19, 0x4, R21 ;  /* 0x0000000413127824 */ /* 0x000fca00078e0215 */
[----:B------:R-:W-:-:S04]  /*0a40*/  LEA R20, R19, R18, 0x2 ;  /* 0x0000001213147211 */ /* 0x000fc800078e10ff */
[----:B------:R-:W-:Y:S02]  /*0a50*/  LEA R19, R19, R20, 0x2 ;  /* 0x0000001413137211 */ /* 0x000fe400078e10ff */
[----:B------:R-:W-:Y:S01]  /*0a60*/  IADD3 R9, PT, PT, R9, 0x4, RZ ;  /* 0x0000000409097810 */ /* 0x000fe20007ffe0ff */
[----:B--2---:R1:W-:Y:S04]  /*0a70*/  STS [R21], R10 ;  /* 0x0000000a15007388 */ /* 0x0043e80000000800 */
[----:B---3--:R1:W-:Y:S04]  /*0a80*/  STS [R18], R12 ;  /* 0x0000000c12007388 */ /* 0x0083e80000000800 */
[----:B----4-:R1:W-:Y:S04]  /*0a90*/  STS [R20], R14 ;  /* 0x0000000e14007388 */ /* 0x0103e80000000800 */
[----:B-----5:R1:W-:Y:S02]  /*0aa0*/  STS [R19], R16 ;  /* 0x0000001013007388 */ /* 0x0203e40000000800 */
.L_x_13:
[----:B------:R-:W-:Y:S05]  /*0ab0*/  @!P2 BRA `(.L_x_11) ;  /* 0x000000000054a947 */ /* 0x000fea0003800000 */
[----:B-12---:R-:W1:Y:S08]  /*0ac0*/  LDC R14, c[0x0][0x388] ;  /* 0x0000e200ff0e7b82 */ /* 0x006e700000000800 */
[----:B------:R-:W2:Y:S01]  /*0ad0*/  LDC.64 R10, c[0x0][0x398] ;  /* 0x0000e600ff0a7b82 */ /* 0x000ea20000000a00 */
[----:B-1----:R-:W-:-:S04]  /*0ae0*/  IMAD R9, R9, R14, R8 ;  /* 0x0000000e09097224 */ /* 0x002fc800078e0208 */
[----:B--2---:R-:W-:-:S05]  /*0af0*/  IMAD.WIDE R10, R9, 0x4, R10 ;  /* 0x00000004090a7825 */ /* 0x004fca00078e020a */
[----:B------:R-:W2:Y:S01]  /*0b00*/  LDG.E R12, desc[UR6][R10.64] ;  /* 0x000000060a0c7981 */ /* 0x000ea2000c1e1900 */
[----:B------:R-:W1:Y:S01]  /*0b10*/  S2UR UR5, SR_CgaCtaId ;  /* 0x00000000000579c3 */ /* 0x000e620000008800 */
[----:B------:R-:W-:Y:S01]  /*0b20*/  UMOV UR4, 0x400 ;  /* 0x0000040000047882 */ /* 0x000fe20000000000 */
[----:B------:R-:W-:Y:S01]  /*0b30*/  ISETP.NE.AND P2, PT, R7, 0x1, PT ;  /* 0x000000010700780c */ /* 0x000fe20003f45270 */
[----:B-1----:R-:W-:-:S06]  /*0b40*/  ULEA UR4, UR5, UR4, 0x18 ;  /* 0x0000000405047291 */ /* 0x002fcc000f8ec0ff */
[----:B------:R-:W-:-:S05]  /*0b50*/  LEA R9, R9, UR4, 0x2 ;  /* 0x0000000409097c11 */ /* 0x000fca000f8e10ff */
[----:B--2---:R3:W-:Y:S01]  /*0b60*/  STS [R9], R12 ;  /* 0x0000000c09007388 */ /* 0x0047e20000000800 */
[----:B------:R-:W-:Y:S05]  /*0b70*/  @!P2 BRA `(.L_x_11) ;  /* 0x000000000024a947 */ /* 0x000fea0003800000 */
[----:B------:R-:W-:Y:S01]  /*0b80*/  ISETP.NE.AND P2, PT, R7, 0x2, PT ;  /* 0x000000020700780c */ /* 0x000fe20003f45270 */
[----:B---3--:R-:W-:-:S12]  /*0b90*/  IMAD.WIDE R12, R14, 0x4, R10 ;  /* 0x000000040e0c7825 */ /* 0x008fd800078e020a */
[C---:B------:R-:W-:Y:S02]  /*0ba0*/  @P2 IMAD.WIDE R10, R14.reuse, 0x4, R12 ;  /* 0x000000040e0a2825 */ /* 0x040fe400078e020c */
[----:B------:R-:W2:Y:S04]  /*0bb0*/  LDG.E R12, desc[UR6][R12.64] ;  /* 0x000000060c0c7981 */ /* 0x000ea8000c1e1900 */
[----:B------:R-:W3:Y:S01]  /*0bc0*/  @P2 LDG.E R10, desc[UR6][R10.64] ;  /* 0x000000060a0a2981 */ /* 0x000ee2000c1e1900 */
[----:B------:R-:W-:-:S05]  /*0bd0*/  LEA R15, R14, R9, 0x2 ;  /* 0x000000090e0f7211 */ /* 0x000fca00078e10ff */
[----:B------:R-:W-:Y:S01]  /*0be0*/  @P2 IMAD R9, R14, 0x4, R15 ;  /* 0x000000040e092824 */ /* 0x000fe200078e020f */
[----:B--2---:R4:W-:Y:S04]  /*0bf0*/  STS [R15], R12 ;  /* 0x0000000c0f007388 */ /* 0x0049e80000000800 */
[----:B---3--:R4:W-:Y:S02]  /*0c00*/  @P2 STS [R9], R10 ;  /* 0x0000000a09002388 */ /* 0x0089e40000000800 */
.L_x_11:
[----:B------:R-:W3:Y:S01]  /*0c10*/  LDCU UR4, c[0x0][0x388] ;  /* 0x00007100ff0477ac */ /* 0x000ee20008000800 */
[----:B0-----:R-:W-:Y:S02]  /*0c20*/  IADD3 R8, PT, PT, R3, R8, RZ ;  /* 0x0000000803087210 */ /* 0x001fe40007ffe0ff */
[----:B---34-:R-:W-:-:S04]  /*0c30*/  MOV R9, UR4 ;  /* 0x0000000400097c02 */ /* 0x018fc80008000f00 */
[----:B------:R-:W-:-:S13]  /*0c40*/  ISETP.GE.AND P2, PT, R8, R9, PT ;  /* 0x000000090800720c */ /* 0x000fda0003f46270 */
[----:B------:R-:W-:Y:S05]  /*0c50*/  @!P2 BRA `(.L_x_14) ;  /* 0xfffffff40040a947 */ /* 0x000fea000383ffff */
.L_x_8:
[----:B------:R-:W-:Y:S05]  /*0c60*/  BSYNC.RECONVERGENT B0 ;  /* 0x0000000000007941 */ /* 0x000fea0003800200 */
.L_x_7:
[----:B------:R-:W0:Y:S01]  /*0c70*/  S2R R3, SR_CTAID.X ;  /* 0x0000000000037919 */ /* 0x000e220000002500 */
[----:B-12---:R-:W1:Y:S01]  /*0c80*/  LDC R19, c[0x0][0x384] ;  /* 0x0000e100ff137b82 */ /* 0x006e620000000800 */
[----:B------:R-:W0:Y:S02]  /*0c90*/  LDCU UR4, c[0x0][0x360] ;  /* 0x00006c00ff0477ac */ /* 0x000e240008000800 */
[----:B0-----:R-:W-:-:S05]  /*0ca0*/  IMAD R0, R3, UR4, R0 ;  /* 0x0000000403007c24 */ /* 0x001fca000f8e0200 */
[----:B------:R-:W-:Y:S01]  /*0cb0*/  BAR.SYNC.DEFER_BLOCKING 0x0 ;  /* 0x0000000000007b1d */ /* 0x000fe20000010000 */
[----:B-1----:R-:W-:-:S13]  /*0cc0*/  ISETP.GE.AND P0, PT, R0, R19, PT ;  /* 0x000000130000720c */ /* 0x002fda0003f06270 */
[----:B------:R-:W-:Y:S05]  /*0cd0*/  @P0 EXIT ;  /* 0x000000000000094d */ /* 0x000fea0003800000 */
[----:B------:R-:W-:Y:S01]  /*0ce0*/  ISETP.GE.AND P0, PT, R2, 0x1, PT ;  /* 0x000000010200780c */ /* 0x000fe20003f06270 */
[----:B------:R-:W-:Y:S01]  /*0cf0*/  BSSY.RECONVERGENT B0, `(.L_x_15) ;  /* 0x0000090000007945 */ /* 0x000fe20003800200 */
[----:B------:R-:W-:-:S11]  /*0d00*/  HFMA2 R3, -RZ, RZ, 0, 0 ;  /* 0x00000000ff037431 */ /* 0x000fd600000001ff */
[----:B------:R-:W-:Y:S05]  /*0d10*/  @!P0 BRA `(.L_x_16) ;  /* 0x0000000800348947 */ /* 0x000fea0003800000 */
[C---:B------:R-:W-:Y:S01]  /*0d20*/  ISETP.GE.U32.AND P2, PT, R2.reuse, 0x8, PT ;  /* 0x000000080200780c */ /* 0x040fe20003f46070 */
[----:B------:R-:W-:Y:S01]  /*0d30*/  BSSY.RECONVERGENT B1, `(.L_x_17) ;  /* 0x0000042000017945 */ /* 0x000fe20003800200 */
[----:B------:R-:W-:Y:S01]  /*0d40*/  LOP3.LUT R26, R2, 0x7, RZ, 0xc0, !PT ;  /* 0x00000007021a7812 */ /* 0x000fe200078ec0ff */
[----:B------:R-:W-:Y:S01]  /*0d50*/  IMAD.MOV.U32 R3, RZ, RZ, RZ ;  /* 0x000000ffff037224 */ /* 0x000fe200078e00ff */
[----:B------:R-:W-:Y:S02]  /*0d60*/  MOV R8, RZ ;  /* 0x000000ff00087202 */ /* 0x000fe40000000f00 */
[----:B------:R-:W-:-:S07]  /*0d70*/  ISETP.NE.AND P1, PT, R26, RZ, PT ;  /* 0x000000ff1a00720c */ /* 0x000fce0003f25270 */
[----:B------:R-:W-:Y:S06]  /*0d80*/  @!P2 BRA `(.L_x_18) ;  /* 0x0000000000f0a947 */ /* 0x000fec0003800000 */
[----:B------:R-:W0:Y:S01]  /*0d90*/  S2R R3, SR_CgaCtaId ;  /* 0x0000000000037919 */ /* 0x000e220000008800 */
[----:B------:R-:W1:Y:S01]  /*0da0*/  LDC.64 R4, c[0x0][0x390] ;  /* 0x0000e400ff047b82 */ /* 0x000e620000000a00 */
[----:B------:R-:W-:Y:S02]  /*0db0*/  MOV R18, 0x400 ;  /* 0x0000040000127802 */ /* 0x000fe40000000f00 */
[----:B------:R-:W-:Y:S02]  /*0dc0*/  LOP3.LUT R8, R2, 0x7ffffff8, RZ, 0xc0, !PT ;  /* 0x7ffffff802087812 */ /* 0x000fe400078ec0ff */
[----:B------:R-:W-:Y:S02]  /*0dd0*/  MOV R21, RZ ;  /* 0x000000ff00157202 */ /* 0x000fe40000000f00 */
[----:B0-----:R-:W-:Y:S01]  /*0de0*/  LEA R18, R3, R18, 0x18 ;  /* 0x0000001203127211 */ /* 0x001fe200078ec0ff */
[----:B------:R-:W-:-:S07]  /*0df0*/  HFMA2 R3, -RZ, RZ, 0, 0 ;  /* 0x00000000ff037431 */ /* 0x000fce00000001ff */
.L_x_19:
[----:B------:R-:W-:-:S04]  /*0e00*/  IMAD R13, R21, R19, R0 ;  /* 0x00000013150d7224 */ /* 0x000fc800078e0200 */
[----:B-1----:R-:W-:-:S05]  /*0e10*/  IMAD.WIDE R12, R13, 0x4, R4 ;  /* 0x000000040d0c7825 */ /* 0x002fca00078e0204 */
[----:B------:R0:W2:Y:S01]  /*0e20*/  LDG.E R20, desc[UR6][R12.64] ;  /* 0x000000060c147981 */ /* 0x0000a2000c1e1900 */
[----:B------:R-:W-:-:S04]  /*0e30*/  IMAD.WIDE R22, R19, 0x4, R12 ;  /* 0x0000000413167825 */ /* 0x000fc800078e020c */
[C---:B------:R-:W-:Y:S02]  /*0e40*/  IMAD.WIDE R28, R19.reuse, 0x4, R22 ;  /* 0x00000004131c7825 */ /* 0x040fe400078e0216 */
[----:B------:R-:W3:Y:S02]  /*0e50*/  LDG.E R22, desc[UR6][R22.64] ;  /* 0x0000000616167981 */ /* 0x000ee4000c1e1900 */
[----:B------:R-:W-:-:S04]  /*0e60*/  IMAD.WIDE R16, R19, 0x4, R28 ;  /* 0x0000000413107825 */ /* 0x000fc800078e021c */
[C---:B------:R-:W-:Y:S01]  /*0e70*/  IMAD.WIDE R6, R19.reuse, 0x4, R16 ;  /* 0x0000000413067825 */ /* 0x040fe200078e0210 */
[----:B------:R1:W4:Y:S04]  /*0e80*/  LDG.E R23, desc[UR6][R28.64] ;  /* 0x000000061c177981 */ /* 0x000328000c1e1900 */
[----:B------:R-:W5:Y:S01]  /*0e90*/  LDG.E R16, desc[UR6][R16.64] ;  /* 0x0000000610107981 */ /* 0x000f62000c1e1900 */
[----:B------:R-:W-:-:S03]  /*0ea0*/  IMAD.WIDE R10, R19, 0x4, R6 ;  /* 0x00000004130a7825 */ /* 0x000fc600078e0206 */
[----:B------:R-:W5:Y:S01]  /*0eb0*/  LDG.E R6, desc[UR6][R6.64] ;  /* 0x0000000606067981 */ /* 0x000f62000c1e1900 */
[----:B0-----:R-:W-:-:S03]  /*0ec0*/  IMAD.WIDE R12, R19, 0x4, R10 ;  /* 0x00000004130c7825 */ /* 0x001fc600078e020a */
[----:B------:R0:W5:Y:S04]  /*0ed0*/  LDG.E R24, desc[UR6][R10.64] ;  /* 0x000000060a187981 */ /* 0x000168000c1e1900 */
[----:B------:R-:W5:Y:S01]  /*0ee0*/  LDG.E R25, desc[UR6][R12.64] ;  /* 0x000000060c197981 */ /* 0x000f62000c1e1900 */
[----:B------:R-:W-:-:S06]  /*0ef0*/  IMAD.WIDE R14, R19, 0x4, R12 ;  /* 0x00000004130e7825 */ /* 0x000fcc00078e020c */
[----:B------:R0:W5:Y:S01]  /*0f00*/  LDG.E R14, desc[UR6][R14.64] ;  /* 0x000000060e0e7981 */ /* 0x000162000c1e1900 */
[C---:B------:R-:W-:Y:S01]  /*0f10*/  IMAD R27, R21.reuse, R9, RZ ;  /* 0x00000009151b7224 */ /* 0x040fe200078e02ff */
[----:B------:R-:W-:-:S04]  /*0f20*/  IADD3 R21, PT, PT, R21, 0x8, RZ ;  /* 0x0000000815157810 */ /* 0x000fc80007ffe0ff */
[----:B-1----:R-:W-:Y:S02]  /*0f30*/  LEA R28, R27, R18, 0x2 ;  /* 0x000000121b1c7211 */ /* 0x002fe400078e10ff */
[----:B------:R-:W-:Y:S02]  /*0f40*/  ISETP.NE.AND P2, PT, R21, R8, PT ;  /* 0x000000081500720c */ /* 0x000fe40003f45270 */
[C---:B------:R-:W-:Y:S01]  /*0f50*/  LEA R29, R9.reuse, R28, 0x2 ;  /* 0x0000001c091d7211 */ /* 0x040fe200078e10ff */
[----:B------:R1:W2:Y:S04]  /*0f60*/  LDS R27, [R28] ;  /* 0x000000001c1b7984 */ /* 0x0002a80000000800 */
[C---:B0-----:R-:W-:Y:S01]  /*0f70*/  IMAD R10, R9.reuse, 0x4, R29 ;  /* 0x00000004090a7824 */ /* 0x041fe200078e021d */
[----:B------:R-:W3:Y:S04]  /*0f80*/  LDS R17, [R29] ;  /* 0x000000001d117984 */ /* 0x000ee80000000800 */
[----:B-1----:R-:W-:-:S02]  /*0f90*/  LEA R28, R9, R10, 0x2 ;  /* 0x0000000a091c7211 */ /* 0x002fc400078e10ff */
[----:B------:R-:W4:Y:S02]  /*0fa0*/  LDS R10, [R10] ;  /* 0x000000000a0a7984 */ /* 0x000f240000000800 */
[C---:B------:R-:W-:Y:S02]  /*0fb0*/  LEA R7, R9.reuse, R28, 0x2 ;  /* 0x0000001c09077211 */ /* 0x040fe400078e10ff */
[----:B------:R-:W5:Y:S02]  /*0fc0*/  LDS R11, [R28] ;  /* 0x000000001c0b7984 */ /* 0x000f640000000800 */
[C---:B------:R-:W-:Y:S02]  /*0fd0*/  LEA R15, R9.reuse, R7, 0x2 ;  /* 0x00000007090f7211 */ /* 0x040fe400078e10ff */
[----:B------:R-:W0:Y:S04]  /*0fe0*/  LDS R7, [R7] ;  /* 0x0000000007077984 */ /* 0x000e280000000800 */
[----:B------:R-:W1:Y:S01]  /*0ff0*/  LDS R13, [R15] ;  /* 0x000000000f0d7984 */ /* 0x000e620000000800 */
[----:B--2---:R-:W-:Y:S01]  /*1000*/  FADD R20, R20, -R27 ;  /* 0x8000001b14147221 */ /* 0x004fe20000000000 */
[----:B------:R-:W-:-:S03]  /*1010*/  LEA R27, R9, R15, 0x2 ;  /* 0x0000000f091b7211 */ /* 0x000fc600078e10ff */
[----:B------:R-:W-:Y:S02]  /*1020*/  FFMA R20, R20, R20, R3 ;  /* 0x0000001414147223 */ /* 0x000fe40000000003 */
[----:B------:R-:W-:Y:S01]  /*1030*/  IMAD R3, R9, 0x4, R27 ;  /* 0x0000000409037824 */ /* 0x000fe200078e021b */
[----:B------:R-:W2:Y:S01]  /*1040*/  LDS R12, [R27] ;  /* 0x000000001b0c7984 */ /* 0x000ea20000000800 */
[----:B---3--:R-:W-:-:S04]  /*1050*/  FADD R17, R22, -R17 ;  /* 0x8000001116117221 */ /* 0x008fc80000000000 */
[----:B------:R-:W3:Y:S01]  /*1060*/  LDS R3, [R3] ;  /* 0x0000000003037984 */ /* 0x000ee20000000800 */
[----:B------:R-:W-:Y:S01]  /*1070*/  FFMA R20, R17, R17, R20 ;  /* 0x0000001111147223 */ /* 0x000fe20000000014 */
[----:B----4-:R-:W-:-:S04]  /*1080*/  FADD R23, R23, -R10 ;  /* 0x8000000a17177221 */ /* 0x010fc80000000000 */
[----:B------:R-:W-:Y:S01]  /*1090*/  FFMA R20, R23, R23, R20 ;  /* 0x0000001717147223 */ /* 0x000fe20000000014 */
[----:B-----5:R-:W-:Y:S01]  /*10a0*/  FADD R11, R16, -R11 ;  /* 0x8000000b100b7221 */ /* 0x020fe20000000000 */
[----:B0-----:R-:W-:-:S03]  /*10b0*/  FADD R7, R6, -R7 ;  /* 0x8000000706077221 */ /* 0x001fc60000000000 */
[----:B------:R-:W-:Y:S01]  /*10c0*/  FFMA R20, R11, R11, R20 ;  /* 0x0000000b0b147223 */ /* 0x000fe20000000014 */
[----:B-1----:R-:W-:-:S03]  /*10d0*/  FADD R13, R24, -R13 ;  /* 0x8000000d180d7221 */ /* 0x002fc60000000000 */
[----:B------:R-:W-:-:S04]  /*10e0*/  FFMA R20, R7, R7, R20 ;  /* 0x0000000707147223 */ /* 0x000fc80000000014 */
[----:B------:R-:W-:Y:S01]  /*10f0*/  FFMA R20, R13, R13, R20 ;  /* 0x0000000d0d147223 */ /* 0x000fe20000000014 */
[----:B--2---:R-:W-:-:S04]  /*1100*/  FADD R25, R25, -R12 ;  /* 0x8000000c19197221 */ /* 0x004fc80000000000 */
[----:B------:R-:W-:Y:S01]  /*1110*/  FFMA R20, R25, R25, R20 ;  /* 0x0000001919147223 */ /* 0x000fe20000000014 */
[----:B---3--:R-:W-:-:S04]  /*1120*/  FADD R3, R14, -R3 ;  /* 0x800000030e037221 */ /* 0x008fc80000000000 */
[----:B------:R-:W-:Y:S01]  /*1130*/  FFMA R3, R3, R3, R20 ;  /* 0x0000000303037223 */ /* 0x000fe20000000014 */
[----:B------:R-:W-:Y:S06]  /*1140*/  @P2 BRA `(.L_x_19) ;  /* 0xfffffffc002c2947 */ /* 0x000fec000383ffff */
.L_x_18:
[----:B------:R-:W-:Y:S05]  /*1150*/  BSYNC.RECONVERGENT B1 ;  /* 0x0000000000017941 */ /* 0x000fea0003800200 */
.L_x_17:
[----:B------:R-:W-:Y:S05]  /*1160*/  @!P1 BRA `(.L_x_16) ;  /* 0x0000000400209947 */ /* 0x000fea0003800000 */
[----:B------:R-:W-:Y:S01]  /*1170*/  ISETP.GE.U32.AND P1, PT, R26, 0x4, PT ;  /* 0x000000041a00780c */ /* 0x000fe20003f26070 */
[----:B------:R-:W-:Y:S01]  /*1180*/  BSSY.RECONVERGENT B1, `(.L_x_20) ;  /* 0x0000023000017945 */ /* 0x000fe20003800200 */
[----:B------:R-:W-:-:S04]  /*1190*/  LOP3.LUT R15, R2, 0x3, RZ, 0xc0, !PT ;  /* 0x00000003020f7812 */ /* 0x000fc800078ec0ff */
[----:B------:R-:W-:-:S07]  /*11a0*/  ISETP.NE.AND P2, PT, R15, RZ, PT ;  /* 0x000000ff0f00720c */ /* 0x000fce0003f45270 */
[----:B------:R-:W-:Y:S06]  /*11b0*/  @!P1 BRA `(.L_x_21) ;  /* 0x00000000007c9947 */ /* 0x000fec0003800000 */
[----:B------:R-:W0:Y:S01]  /*11c0*/  LDC.64 R4, c[0x0][0x390] ;  /* 0x0000e400ff047b82 */ /* 0x000e220000000a00 */
[----:B------:R-:W-:-:S04]  /*11d0*/  IMAD R7, R8, R19, R0 ;  /* 0x0000001308077224 */ /* 0x000fc800078e0200 */
[----:B0-----:R-:W-:-:S04]  /*11e0*/  IMAD.WIDE R4, R7, 0x4, R4 ;  /* 0x0000000407047825 */ /* 0x001fc800078e0204 */
[C---:B------:R-:W-:Y:S02]  /*11f0*/  IMAD.WIDE R6, R19.reuse, 0x4, R4 ;  /* 0x0000000413067825 */ /* 0x040fe400078e0204 */
[----:B------:R0:W2:Y:S02]  /*1200*/  LDG.E R4, desc[UR6][R4.64] ;  /* 0x0000000604047981 */ /* 0x0000a4000c1e1900 */
[C---:B------:R-:W-:Y:S02]  /*1210*/  IMAD.WIDE R10, R19.reuse, 0x4, R6 ;  /* 0x00000004130a7825 */ /* 0x040fe400078e0206 */
[----:B------:R1:W3:Y:S02]  /*1220*/  LDG.E R6, desc[UR6][R6.64] ;  /* 0x0000000606067981 */ /* 0x0002e4000c1e1900 */
[----:B------:R-:W-:Y:S02]  /*1230*/  IMAD.WIDE R12, R19, 0x4, R10 ;  /* 0x00000004130c7825 */ /* 0x000fe400078e020a */
[----:B------:R4:W5:Y:S04]  /*1240*/  LDG.E R17, desc[UR6][R10.64] ;  /* 0x000000060a117981 */ /* 0x000968000c1e1900 */
[----:B------:R-:W5:Y:S01]  /*1250*/  LDG.E R12, desc[UR6][R12.64] ;  /* 0x000000060c0c7981 */ /* 0x000f62000c1e1900 */
[----:B------:R-:W0:Y:S01]  /*1260*/  S2UR UR5, SR_CgaCtaId ;  /* 0x00000000000579c3 */ /* 0x000e220000008800 */
[----:B------:R-:W-:Y:S01]  /*1270*/  UMOV UR4, 0x400 ;  /* 0x0000040000047882 */ /* 0x000fe20000000000 */
[----:B------:R-:W-:-:S02]  /*1280*/  IMAD R14, R8, R9, RZ ;  /* 0x00000009080e7224 */ /* 0x000fc400078e02ff */
[----:B------:R-:W-:Y:S01]  /*1290*/  VIADD R8, R8, 0x4 ;  /* 0x0000000408087836 */ /* 0x000fe20000000000 */
[----:B0-----:R-:W-:-:S06]  /*12a0*/  ULEA UR4, UR5, UR4, 0x18 ;  /* 0x0000000405047291 */ /* 0x001fcc000f8ec0ff */
[----:B------:R-:W-:-:S04]  /*12b0*/  LEA R14, R14, UR4, 0x2 ;  /* 0x000000040e0e7c11 */ /* 0x000fc8000f8e10ff */
[C---:B------:R-:W-:Y:S01]  /*12c0*/  LEA R16, R9.reuse, R14, 0x2 ;  /* 0x0000000e09107211 */ /* 0x040fe200078e10ff */
[----:B------:R-:W2:Y:S03]  /*12d0*/  LDS R5, [R14] ;  /* 0x000000000e057984 */ /* 0x000ea60000000800 */
[C---:B------:R-:W-:Y:S01]  /*12e0*/  LEA R18, R9.reuse, R16, 0x2 ;  /* 0x0000001009127211 */ /* 0x040fe200078e10ff */
[----:B-1----:R-:W3:Y:S03]  /*12f0*/  LDS R7, [R16] ;  /* 0x0000000010077984 */ /* 0x002ee60000000800 */
[----:B----4-:R-:W-:Y:S01]  /*1300*/  LEA R11, R9, R18, 0x2 ;  /* 0x00000012090b7211 */ /* 0x010fe200078e10ff */
[----:B------:R-:W5:Y:S05]  /*1310*/  LDS R10, [R18] ;  /* 0x00000000120a7984 */ /* 0x000f6a0000000800 */
[----:B------:R-:W0:Y:S01]  /*1320*/  LDS R11, [R11] ;  /* 0x000000000b0b7984 */ /* 0x000e220000000800 */
[----:B--2---:R-:W-:-:S04]  /*1330*/  FADD R4, R4, -R5 ;  /* 0x8000000504047221 */ /* 0x004fc80000000000 */
[----:B------:R-:W-:Y:S01]  /*1340*/  FFMA R3, R4, R4, R3 ;  /* 0x0000000404037223 */ /* 0x000fe20000000003 */
[----:B---3--:R-:W-:-:S04]  /*1350*/  FADD R6, R6, -R7 ;  /* 0x8000000706067221 */ /* 0x008fc80000000000 */
[----:B------:R-:W-:Y:S01]  /*1360*/  FFMA R3, R6, R6, R3 ;  /* 0x0000000606037223 */ /* 0x000fe20000000003 */
[----:B-----5:R-:W-:-:S04]  /*1370*/  FADD R10, R17, -R10 ;  /* 0x8000000a110a7221 */ /* 0x020fc80000000000 */
[----:B------:R-:W-:Y:S01]  /*1380*/  FFMA R3, R10, R10, R3 ;  /* 0x0000000a0a037223 */ /* 0x000fe20000000003 */
[----:B0-----:R-:W-:-:S04]  /*1390*/  FADD R12, R12, -R11 ;  /* 0x8000000b0c0c7221 */ /* 0x001fc80000000000 */
[----:B------:R-:W-:-:S07]  /*13a0*/  FFMA R3, R12, R12, R3 ;  /* 0x0000000c0c037223 */ /* 0x000fce0000000003 */
.L_x_21:
[----:B------:R-:W-:Y:S05]  /*13b0*/  BSYNC.RECONVERGENT B1 ;  /* 0x0000000000017941 */ /* 0x000fea0003800200 */
.L_x_20:
[----:B------:R-:W-:Y:S05]  /*13c0*/  @!P2 BRA `(.L_x_16) ;  /* 0x000000000088a947 */ /* 0x000fea0003800000 */
[----:B------:R-:W-:Y:S02]  /*13d0*/  ISETP.NE.AND P2, PT, R15, 0x1, PT ;  /* 0x000000010f00780c */ /* 0x000fe40003f45270 */
[----:B------:R-:W-:-:S04]  /*13e0*/  LOP3.LUT R4, R2, 0x1, RZ, 0xc0, !PT ;  /* 0x0000000102047812 */ /* 0x000fc800078ec0ff */
[----:B------:R-:W-:-:S07]  /*13f0*/  ISETP.NE.U32.AND P1, PT, R4, 0x1, PT ;  /* 0x000000010400780c */ /* 0x000fce0003f25070 */
[----:B------:R-:W0:Y:S01]  /*1400*/  @P2 LDC.64 R4, c[0x0][0x390] ;  /* 0x0000e400ff042b82 */ /* 0x000e220000000a00 */
[C---:B------:R-:W-:Y:S02]  /*1410*/  @P2 IMAD R7, R8.reuse, R19, R0 ;  /* 0x0000001308072224 */ /* 0x040fe400078e0200 */
[C---:B------:R-:W-:Y:S01]  /*1420*/  @P2 IMAD R14, R8.reuse, R9, RZ ;  /* 0x00000009080e2224 */ /* 0x040fe200078e02ff */
[----:B------:R-:W-:-:S04]  /*1430*/  @P2 IADD3 R8, PT, PT, R8, 0x2, RZ ;  /* 0x0000000208082810 */ /* 0x000fc80007ffe0ff */
[----:B------:R-:W1:Y:S01]  /*1440*/  @!P1 LDC.64 R12, c[0x0][0x390] ;  /* 0x0000e400ff0c9b82 */ /* 0x000e620000000a00 */
[----:B0-----:R-:W-:-:S04]  /*1450*/  @P2 IMAD.WIDE R6, R7, 0x4, R4 ;  /* 0x0000000407062825 */ /* 0x001fc800078e0204 */
[C---:B------:R-:W-:Y:S02]  /*1460*/  @!P1 IMAD R5, R8.reuse, R19, R0 ;  /* 0x0000001308059224 */ /* 0x040fe400078e0200 */
[----:B------:R-:W-:Y:S02]  /*1470*/  @P2 IMAD.WIDE R10, R19, 0x4, R6 ;  /* 0x00000004130a2825 */ /* 0x000fe400078e0206 */
[----:B------:R0:W2:Y:S02]  /*1480*/  @P2 LDG.E R6, desc[UR6][R6.64] ;  /* 0x0000000606062981 */ /* 0x0000a4000c1e1900 */
[----:B-1----:R-:W-:Y:S02]  /*1490*/  @!P1 IMAD.WIDE R4, R5, 0x4, R12 ;  /* 0x0000000405049825 */ /* 0x002fe400078e020c */
[----:B------:R1:W3:Y:S04]  /*14a0*/  @P2 LDG.E R10, desc[UR6][R10.64] ;  /* 0x000000060a0a2981 */ /* 0x0002e8000c1e1900 */
[----:B------:R4:W5:Y:S01]  /*14b0*/  @!P1 LDG.E R4, desc[UR6][R4.64] ;  /* 0x0000000604049981 */ /* 0x000962000c1e1900 */
[----:B------:R-:W-:Y:S01]  /*14c0*/  @P2 MOV R12, 0x400 ;  /* 0x00000400000c2802 */ /* 0x000fe20000000f00 */
[----:B------:R-:W-:Y:S01]  /*14d0*/  @!P1 IMAD R8, R8, R9, RZ ;  /* 0x0000000908089224 */ /* 0x000fe200078e02ff */
[----:B------:R-:W0:Y:S01]  /*14e0*/  @P2 S2R R13, SR_CgaCtaId ;  /* 0x00000000000d2919 */ /* 0x000e220000008800 */
[----:B------:R-:W1:Y:S01]  /*14f0*/  @!P1 S2R R15, SR_CgaCtaId ;  /* 0x00000000000f9919 */ /* 0x000e620000008800 */
[----:B0-----:R-:W-:-:S02]  /*1500*/  @P2 LEA R13, R13, R12, 0x18 ;  /* 0x0000000c0d0d2211 */ /* 0x001fc400078ec0ff */
[----:B------:R-:W-:Y:S02]  /*1510*/  @!P1 MOV R12, 0x400 ;  /* 0x00000400000c9802 */ /* 0x000fe40000000f00 */
[----:B------:R-:W-:Y:S02]  /*1520*/  @P2 LEA R14, R14, R13, 0x2 ;  /* 0x0000000d0e0e2211 */ /* 0x000fe400078e10ff */
[----:B-1----:R-:W-:Y:S02]  /*1530*/  @!P1 LEA R15, R15, R12, 0x18 ;  /* 0x0000000c0f0f9211 */ /* 0x002fe400078ec0ff */
[----:B------:R-:W-:Y:S01]  /*1540*/  @P2 LEA R12, R9, R14, 0x2 ;  /* 0x0000000e090c2211 */ /* 0x000fe200078e10ff */
[----:B------:R-:W2:Y:S01]  /*1550*/  @P2 LDS R7, [R14] ;  /* 0x000000000e072984 */ /* 0x000ea20000000800 */
[----:B------:R-:W-:-:S03]  /*1560*/  @!P1 LEA R8, R8, R15, 0x2 ;  /* 0x0000000f08089211 */ /* 0x000fc600078e10ff */
[----:B------:R-:W3:Y:S04]  /*1570*/  @P2 LDS R11, [R12] ;  /* 0x000000000c0b2984 */ /* 0x000ee80000000800 */
[----:B----4-:R-:W5:Y:S01]  /*1580*/  @!P1 LDS R5, [R8] ;  /* 0x0000000008059984 */ /* 0x010f620000000800 */
[----:B--2---:R-:W-:Y:S01]  /*1590*/  @P2 FADD R6, R6, -R7 ;  /* 0x8000000706062221 */ /* 0x004fe20000000000 */
[----:B---3--:R-:W-:-:S03]  /*15a0*/  @P2 FADD R11, R10, -R11 ;  /* 0x8000000b0a0b2221 */ /* 0x008fc60000000000 */
[----:B------:R-:W-:Y:S01]  /*15b0*/  @P2 FFMA R6, R6, R6, R3 ;  /* 0x0000000606062223 */ /* 0x000fe20000000003 */
[----:B-----5:R-:W-:-:S03]  /*15c0*/  @!P1 FADD R4, R4, -R5 ;  /* 0x8000000504049221 */ /* 0x020fc60000000000 */
[----:B------:R-:W-:-:S04]  /*15d0*/  @P2 FFMA R3, R11, R11, R6 ;  /* 0x0000000b0b032223 */ /* 0x000fc80000000006 */
[----:B------:R-:W-:-:S07]  /*15e0*/  @!P1 FFMA R3, R4, R4, R3 ;  /* 0x0000000404039223 */ /* 0x000fce0000000003 */
.L_x_16:
[----:B------:R-:W-:Y:S05]  /*15f0*/  BSYNC.RECONVERGENT B0 ;  /* 0x0000000000007941 */ /* 0x000fea0003800200 */
.L_x_15:
[----:B------:R-:W-:Y:S01]  /*1600*/  ISETP.GE.AND P1, PT, R9, 0x2, PT ;  /* 0x000000020900780c */ /* 0x000fe20003f26270 */
[----:B------:R-:W-:Y:S01]  /*1610*/  BSSY.RECONVERGENT B0, `(.L_x_22) ;  /* 0x00000cf000007945 */ /* 0x000fe20003800200 */
[----:B------:R-:W-:-:S11]  /*1620*/  IMAD.MOV.U32 R4, RZ, RZ, RZ ;  /* 0x000000ffff047224 */ /* 0x000fd600078e00ff */
[----:B------:R-:W-:Y:S05]  /*1630*/  @!P1 BRA `(.L_x_23) ;  /* 0x0000000c00309947 */ /* 0x000fea0003800000 */
[----:B------:R-:W-:Y:S05]  /*1640*/  @!P0 BRA `(.L_x_24) ;  /* 0x0000000800a88947 */ /* 0x000fea0003800000 */
[C---:B------:R-:W-:Y:S01]  /*1650*/  LOP3.LUT R5, R2.reuse, 0x7, RZ, 0xc0, !PT ;  /* 0x0000000702057812 */ /* 0x040fe200078ec0ff */
[----:B------:R-:W-:Y:S01]  /*1660*/  HFMA2 R7, -RZ, RZ, 0, 5.9604644775390625e-08 ;  /* 0x00000001ff077431 */ /* 0x000fe200000001ff */
[C---:B------:R-:W-:Y:S02]  /*1670*/  LOP3.LUT R6, R2.reuse, 0x7ffffff8, RZ, 0xc0, !PT ;  /* 0x7ffffff802067812 */ /* 0x040fe400078ec0ff */
[----:B------:R-:W-:Y:S02]  /*1680*/  IADD3 R4, PT, PT, R5, -0x1, RZ ;  /* 0xffffffff05047810 */ /* 0x000fe40007ffe0ff */
[----:B------:R-:W-:Y:S02]  /*1690*/  LOP3.LUT R2, R2, 0x3, RZ, 0xc0, !PT ;  /* 0x0000000302027812 */ /* 0x000fe400078ec0ff */
[----:B------:R-:W-:Y:S02]  /*16a0*/  ISETP.GE.U32.AND P0, PT, R4, 0x3, PT ;  /* 0x000000030400780c */ /* 0x000fe40003f06070 */
[----:B------:R-:W-:-:S02]  /*16b0*/  MOV R4, RZ ;  /* 0x000000ff00047202 */ /* 0x000fc40000000f00 */
[----:B------:R-:W-:-:S09]  /*16c0*/  IADD3 R8, PT, PT, -R6, RZ, RZ ;  /* 0x000000ff06087210 */ /* 0x000fd20007ffe1ff */
.L_x_34:
[----:B------:R-:W0:Y:S01]  /*16d0*/  LDC R9, c[0x0][0x380] ;  /* 0x0000e000ff097b82 */ /* 0x000e220000000800 */
[----:B------:R-:W-:Y:S01]  /*16e0*/  MOV R16, RZ ;  /* 0x000000ff00107202 */ /* 0x000fe20000000f00 */
[----:B------:R-:W-:Y:S01]  /*16f0*/  IMAD.MOV.U32 R28, RZ, RZ, RZ ;  /* 0x000000ffff1c7224 */ /* 0x000fe200078e00ff */
[----:B0-----:R-:W-:-:S13]  /*1700*/  ISETP.GE.U32.AND P1, PT, R9, 0x8, PT ;  /* 0x000000080900780c */ /* 0x001fda0003f26070 */
[----:B------:R-:W-:Y:S05]  /*1710*/  @!P1 BRA `(.L_x_25) ;  /* 0x0000000400049947 */ /* 0x000fea0003800000 */
[----:B------:R-:W0:Y:S01]  /*1720*/  S2UR UR5, SR_CgaCtaId ;  /* 0x00000000000579c3 */ /* 0x000e220000008800 */
[----:B------:R-:W-:Y:S01]  /*1730*/  UMOV UR4, 0x400 ;  /* 0x0000040000047882 */ /* 0x000fe20000000000 */
[----:B------:R-:W-:Y:S01]  /*1740*/  BSSY.RECONVERGENT B1, `(.L_x_26) ;  /* 0x000003d000017945 */ /* 0x000fe20003800200 */
[----:B------:R-:W-:Y:S02]  /*1750*/  MOV R28, RZ ;  /* 0x000000ff001c7202 */ /* 0x000fe40000000f00 */
[----:B------:R-:W-:Y:S02]  /*1760*/  MOV R23, R0 ;  /* 0x0000000000177202 */ /* 0x000fe40000000f00 */
[----:B------:R-:W-:Y:S01]  /*1770*/  MOV R24, R8 ;  /* 0x0000000800187202 */ /* 0x000fe20000000f00 */
[----:B------:R-:W1:Y:S08]  /*1780*/  LDC R11, c[0x0][0x388] ;  /* 0x0000e200ff0b7b82 */ /* 0x000e700000000800 */
[----:B------:R-:W2:Y:S08]  /*1790*/  LDC R12, c[0x0][0x384] ;  /* 0x0000e100ff0c7b82 */ /* 0x000eb00000000800 */
[----:B------:R-:W3:Y:S01]  /*17a0*/  LDC.64 R14, c[0x0][0x390] ;  /* 0x0000e400ff0e7b82 */ /* 0x000ee20000000a00 */
[----:B0-----:R-:W-:-:S06]  /*17b0*/  ULEA UR4, UR5, UR4, 0x18 ;  /* 0x0000000405047291 */ /* 0x001fcc000f8ec0ff */
[----:B------:R-:W-:-:S07]  /*17c0*/  LEA R10, R7, UR4, 0x2 ;  /* 0x00000004070a7c11 */ /* 0x000fce000f8e10ff */
.L_x_27:
[----:B---3--:R-:W-:Y:S01]  /*17d0*/  IMAD.WIDE R16, R23, 0x4, R14 ;  /* 0x0000000417107825 */ /* 0x008fe200078e020e */
[----:B------:R-:W0:Y:S04]  /*17e0*/  LDS R27, [R10] ;  /* 0x000000000a1b7984 */ /* 0x000e280000000800 */
[----:B------:R2:W0:Y:S02]  /*17f0*/  LDG.E R26, desc[UR6][R16.64] ;  /* 0x00000006101a7981 */ /* 0x000424000c1e1900 */
[----:B--2---:R-:W-:-:S05]  /*1800*/  IMAD.WIDE R16, R12, 0x4, R16 ;  /* 0x000000040c107825 */ /* 0x004fca00078e0210 */
[----:B------:R-:W2:Y:S01]  /*1810*/  LDG.E R20, desc[UR6][R16.64] ;  /* 0x0000000610147981 */ /* 0x000ea2000c1e1900 */
[----:B------:R-:W-:-:S05]  /*1820*/  IMAD.WIDE R18, R12, 0x4, R16 ;  /* 0x000000040c127825 */ /* 0x000fca00078e0210 */
[----:B------:R3:W4:Y:S01]  /*1830*/  LDG.E R25, desc[UR6][R18.64] ;  /* 0x0000000612197981 */ /* 0x000722000c1e1900 */
[----:B-1----:R-:W-:-:S05]  /*1840*/  LEA R22, R11, R10, 0x2 ;  /* 0x0000000a0b167211 */ /* 0x002fca00078e10ff */
[----:B------:R1:W2:Y:S01]  /*1850*/  LDS R21, [R22] ;  /* 0x0000000016157984 */ /* 0x0002a20000000800 */
[----:B---3--:R-:W-:-:S05]  /*1860*/  IMAD.WIDE R18, R12, 0x4, R18 ;  /* 0x000000040c127825 */ /* 0x008fca00078e0212 */
[----:B------:R-:W3:Y:S01]  /*1870*/  LDG.E R13, desc[UR6][R18.64] ;  /* 0x00000006120d7981 */ /* 0x000ee2000c1e1900 */
[----:B------:R-:W-:Y:S01]  /*1880*/  IMAD.WIDE R16, R12, 0x4, R18 ;  /* 0x000000040c107825 */ /* 0x000fe200078e0212 */
[----:B-1----:R-:W-:-:S03]  /*1890*/  LEA R22, R11, R22, 0x2 ;  /* 0x000000160b167211 */ /* 0x002fc600078e10ff */
[----:B0-----:R-:W-:Y:S02]  /*18a0*/  FADD R27, R26, -R27 ;  /* 0x8000001b1a1b7221 */ /* 0x001fe40000000000 */
[----:B------:R0:W5:Y:S02]  /*18b0*/  LDG.E R26, desc[UR6][R16.64] ;  /* 0x00000006101a7981 */ /* 0x000164000c1e1900 */
[----:B------:R-:W-:Y:S01]  /*18c0*/  FFMA R27, R27, R27, R28 ;  /* 0x0000001b1b1b7223 */ /* 0x000fe2000000001c */
[----:B0-----:R-:W-:-:S05]  /*18d0*/  IMAD.WIDE R16, R12, 0x4, R16 ;  /* 0x000000040c107825 */ /* 0x001fca00078e0210 */
[----:B------:R2:W5:Y:S01]  /*18e0*/  LDG.E R28, desc[UR6][R16.64] ;  /* 0x00000006101c7981 */ /* 0x000562000c1e1900 */
[----:B------:R-:W-:-:S05]  /*18f0*/  IMAD.WIDE R18, R12, 0x4, R16 ;  /* 0x000000040c127825 */ /* 0x000fca00078e0210 */
[----:B------:R0:W5:Y:S01]  /*1900*/  LDG.E R29, desc[UR6][R18.64] ;  /* 0x00000006121d7981 */ /* 0x000162000c1e1900 */
[----:B--2---:R-:W-:Y:S01]  /*1910*/  FADD R16, R20, -R21 ;  /* 0x8000001514107221 */ /* 0x004fe20000000000 */
[----:B------:R-:W-:-:S06]  /*1920*/  IMAD.WIDE R20, R12, 0x4, R18 ;  /* 0x000000040c147825 */ /* 0x000fcc00078e0212 */
[----:B------:R1:W2:Y:S01]  /*1930*/  LDG.E R20, desc[UR6][R20.64] ;  /* 0x0000000614147981 */ /* 0x0002a2000c1e1900 */
[----:B------:R-:W-:-:S03]  /*1940*/  FFMA R27, R16, R16, R27 ;  /* 0x00000010101b7223 */ /* 0x000fc6000000001b */
[----:B------:R4:W0:Y:S02]  /*1950*/  LDS R16, [R22] ;  /* 0x0000000016107984 */ /* 0x0008240000000800 */
[----:B----4-:R-:W-:Y:S02]  /*1960*/  IMAD R22, R11, 0x4, R22 ;  /* 0x000000040b167824 */ /* 0x010fe400078e0216 */
[----:B0-----:R-:W-:-:S03]  /*1970*/  FADD R25, R25, -R16 ;  /* 0x8000001019197221 */ /* 0x001fc60000000000 */
[----:B------:R-:W3:Y:S01]  /*1980*/  LDS R16, [R22] ;  /* 0x0000000016107984 */ /* 0x000ee20000000800 */
[----:B------:R-:W-:-:S04]  /*1990*/  LEA R17, R11, R22, 0x2 ;  /* 0x000000160b117211 */ /* 0x000fc800078e10ff */
[----:B------:R-:W-:Y:S02]  /*19a0*/  LEA R18, R11, R17, 0x2 ;  /* 0x000000110b127211 */ /* 0x000fe400078e10ff */
[----:B------:R-:W5:Y:S01]  /*19b0*/  LDS R17, [R17] ;  /* 0x0000000011117984 */ /* 0x000f620000000800 */
[----:B------:R-:W-:Y:S01]  /*19c0*/  FFMA R27, R25, R25, R27 ;  /* 0x00000019191b7223 */ /* 0x000fe2000000001b */
[----:B-1----:R-:W-:-:S04]  /*19d0*/  LEA R21, R11, R18, 0x2 ;  /* 0x000000120b157211 */ /* 0x002fc800078e10ff */
[----:B------:R-:W-:-:S06]  /*19e0*/  LEA R19, R11, R21, 0x2 ;  /* 0x000000150b137211 */ /* 0x000fcc00078e10ff */
[----:B------:R-:W-:Y:S01]  /*19f0*/  LDS R19, [R19] ;  /* 0x0000000013137984 */ /* 0x000fe20000000800 */
[----:B---3--:R-:W-:-:S03]  /*1a00*/  FADD R16, R13, -R16 ;  /* 0x800000100d107221 */ /* 0x008fc60000000000 */
[----:B------:R-:W0:Y:S01]  /*1a10*/  LDS R13, [R18] ;  /* 0x00000000120d7984 */ /* 0x000e220000000800 */
[----:B------:R-:W-:-:S03]  /*1a20*/  FFMA R27, R16, R16, R27 ;  /* 0x00000010101b7223 */ /* 0x000fc6000000001b */
[----:B------:R-:W1:Y:S01]  /*1a30*/  LDS R16, [R21] ;  /* 0x0000000015107984 */ /* 0x000e620000000800 */
[----:B------:R-:W-:-:S04]  /*1a40*/  IADD3 R24, PT, PT, R24, 0x8, RZ ;  /* 0x0000000818187810 */ /* 0x000fc80007ffe0ff */
[----:B------:R-:W-:Y:S01]  /*1a50*/  ISETP.NE.AND P1, PT, R24, RZ, PT ;  /* 0x000000ff1800720c */ /* 0x000fe20003f25270 */
[----:B------:R-:W-:Y:S01]  /*1a60*/  IMAD R23, R12, 0x8, R23 ;  /* 0x000000080c177824 */ /* 0x000fe200078e0217 */
[----:B------:R-:W-:Y:S01]  /*1a70*/  LEA R10, R11, R10, 0x5 ;  /* 0x0000000a0b0a7211 */ /* 0x000fe200078e28ff */
[----:B-----5:R-:W-:-:S04]  /*1a80*/  FADD R26, R26, -R17 ;  /* 0x800000111a1a7221 */ /* 0x020fc80000000000 */
[----:B------:R-:W-:Y:S01]  /*1a90*/  FFMA R27, R26, R26, R27 ;  /* 0x0000001a1a1b7223 */ /* 0x000fe2000000001b */
[----:B0-----:R-:W-:-:S04]  /*1aa0*/  FADD R28, R28, -R13 ;  /* 0x8000000d1c1c7221 */ /* 0x001fc80000000000 */
[----:B------:R-:W-:Y:S01]  /*1ab0*/  FFMA R27, R28, R28, R27 ;  /* 0x0000001c1c1b7223 */ /* 0x000fe2000000001b */
[----:B-1----:R-:W-:-:S04]  /*1ac0*/  FADD R16, R29, -R16 ;  /* 0x800000101d107221 */ /* 0x002fc80000000000 */
[----:B------:R-:W-:Y:S01]  /*1ad0*/  FFMA R27, R16, R16, R27 ;  /* 0x00000010101b7223 */ /* 0x000fe2000000001b */
[----:B--2---:R-:W-:-:S04]  /*1ae0*/  FADD R20, R20, -R19 ;  /* 0x8000001314147221 */ /* 0x004fc80000000000 */
[----:B------:R-:W-:Y:S01]  /*1af0*/  FFMA R28, R20, R20, R27 ;  /* 0x00000014141c7223 */ /* 0x000fe2000000001b */
[----:B------:R-:W-:Y:S06]  /*1b00*/  @P1 BRA `(.L_x_27) ;  /* 0xfffffffc00301947 */ /* 0x000fec000383ffff */
[----:B------:R-:W-:Y:S05]  /*1b10*/  BSYNC.RECONVERGENT B1 ;  /* 0x0000000000017941 */ /* 0x000fea0003800200 */
.L_x_26:
[----:B------:R-:W-:-:S07]  /*1b20*/  MOV R16, R6 ;  /* 0x0000000600107202 */ /* 0x000fce0000000f00 */
.L_x_25:
[----:B------:R-:W-:Y:S01]  /*1b30*/  ISETP.NE.AND P1, PT, R5, RZ, PT ;  /* 0x000000ff0500720c */ /* 0x000fe20003f25270 */
[----:B------:R-:W-:-:S12]  /*1b40*/  BSSY.RECONVERGENT B1, `(.L_x_28) ;  /* 0x0000051000017945 */ /* 0x000fd80003800200 */
[----:B------:R-:W-:Y:S05]  /*1b50*/  @!P1 BRA `(.L_x_29) ;  /* 0x00000004003c9947 */ /* 0x000fea0003800000 */
[----:B------:R-:W-:Y:S01]  /*1b60*/  BSSY.RECONVERGENT B2, `(.L_x_30) ;  /* 0x0000024000027945 */ /* 0x000fe20003800200 */
[----:B------:R-:W-:-:S03]  /*1b70*/  ISETP.NE.AND P1, PT, R2, RZ, PT ;  /* 0x000000ff0200720c */ /* 0x000fc60003f25270 */
[----:B------:R-:W-:Y:S10]  /*1b80*/  @!P0 BRA `(.L_x_31) ;  /* 0x0000000000848947 */ /* 0x000ff40003800000 */
[----:B------:R-:W0:Y:S08]  /*1b90*/  LDC R13, c[0x0][0x384] ;  /* 0x0000e100ff0d7b82 */ /* 0x000e300000000800 */
[----:B------:R-:W1:Y:S08]  /*1ba0*/  LDC.64 R18, c[0x0][0x390] ;  /* 0x0000e400ff127b82 */ /* 0x000e700000000a00 */
[----:B------:R-:W2:Y:S01]  /*1bb0*/  S2UR UR5, SR_CgaCtaId ;  /* 0x00000000000579c3 */ /* 0x000ea20000008800 */
[----:B0-----:R-:W-:-:S07]  /*1bc0*/  IMAD R11, R16, R13, R0 ;  /* 0x0000000d100b7224 */ /* 0x001fce00078e0200 */
[----:B------:R-:W0:Y:S01]  /*1bd0*/  LDC R21, c[0x0][0x388] ;  /* 0x0000e200ff157b82 */ /* 0x000e220000000800 */
[----:B-1----:R-:W-:-:S04]  /*1be0*/  IMAD.WIDE R18, R11, 0x4, R18 ;  /* 0x000000040b127825 */ /* 0x002fc800078e0212 */
[C---:B------:R-:W-:Y:S02]  /*1bf0*/  IMAD.WIDE R14, R13.reuse, 0x4, R18 ;  /* 0x000000040d0e7825 */ /* 0x040fe400078e0212 */
[----:B------:R1:W3:Y:S02]  /*1c00*/  LDG.E R18, desc[UR6][R18.64] ;  /* 0x0000000612127981 */ /* 0x0002e4000c1e1900 */
[C---:B------:R-:W-:Y:S02]  /*1c10*/  IMAD.WIDE R10, R13.reuse, 0x4, R14 ;  /* 0x000000040d0a7825 */ /* 0x040fe400078e020e */
[----:B------:R4:W5:Y:S02]  /*1c20*/  LDG.E R14, desc[UR6][R14.64] ;  /* 0x000000060e0e7981 */ /* 0x000964000c1e1900 */
[----:B------:R-:W-:Y:S02]  /*1c30*/  IMAD.WIDE R12, R13, 0x4, R10 ;  /* 0x000000040d0c7825 */ /* 0x000fe400078e020a */
[----:B------:R4:W5:Y:S04]  /*1c40*/  LDG.E R17, desc[UR6][R10.64] ;  /* 0x000000060a117981 */ /* 0x000968000c1e1900 */
[----:B------:R4:W5:Y:S01]  /*1c50*/  LDG.E R12, desc[UR6][R12.64] ;  /* 0x000000060c0c7981 */ /* 0x000962000c1e1900 */
[----:B------:R-:W-:Y:S01]  /*1c60*/  UMOV UR4, 0x400 ;  /* 0x0000040000047882 */ /* 0x000fe20000000000 */
[C---:B0-----:R-:W-:Y:S01]  /*1c70*/  IMAD R20, R16.reuse, R21, R7 ;  /* 0x0000001510147224 */ /* 0x041fe200078e0207 */
[----:B--2---:R-:W-:Y:S01]  /*1c80*/  ULEA UR4, UR5, UR4, 0x18 ;  /* 0x0000000405047291 */ /* 0x004fe2000f8ec0ff */
[----:B------:R-:W-:-:S05]  /*1c90*/  VIADD R16, R16, 0x4 ;  /* 0x0000000410107836 */ /* 0x000fca0000000000 */
[----:B------:R-:W-:-:S04]  /*1ca0*/  LEA R20, R20, UR4, 0x2 ;  /* 0x0000000414147c11 */ /* 0x000fc8000f8e10ff */
[C---:B-1----:R-:W-:Y:S01]  /*1cb0*/  LEA R19, R21.reuse, R20, 0x2 ;  /* 0x0000001415137211 */ /* 0x042fe200078e10ff */
[----:B----4-:R-:W3:Y:S03]  /*1cc0*/  LDS R15, [R20] ;  /* 0x00000000140f7984 */ /* 0x010ee60000000800 */
[C---:B------:R-:W-:Y:S01]  /*1cd0*/  LEA R10, R21.reuse, R19, 0x2 ;  /* 0x00000013150a7211 */ /* 0x040fe200078e10ff */
[----:B------:R-:W5:Y:S03]  /*1ce0*/  LDS R11, [R19] ;  /* 0x00000000130b7984 */ /* 0x000f660000000800 */
[----:B------:R-:W-:Y:S02]  /*1cf0*/  LEA R13, R21, R10, 0x2 ;  /* 0x0000000a150d7211 */ /* 0x000fe400078e10ff */
[----:B------:R-:W0:Y:S04]  /*1d00*/  LDS R10, [R10] ;  /* 0x000000000a0a7984 */ /* 0x000e280000000800 */
[----:B------:R-:W1:Y:S01]  /*1d10*/  LDS R13, [R13] ;  /* 0x000000000d0d7984 */ /* 0x000e620000000800 */
[----:B---3--:R-:W-:-:S04]  /*1d20*/  FADD R15, R18, -R15 ;  /* 0x8000000f120f7221 */ /* 0x008fc80000000000 */
[----:B------:R-:W-:Y:S01]  /*1d30*/  FFMA R15, R15, R15, R28 ;  /* 0x0000000f0f0f7223 */ /* 0x000fe2000000001c */
[----:B-----5:R-:W-:-:S04]  /*1d40*/  FADD R14, R14, -R11 ;  /* 0x8000000b0e0e7221 */ /* 0x020fc80000000000 */
[----:B------:R-:W-:Y:S01]  /*1d50*/  FFMA R15, R14, R14, R15 ;  /* 0x0000000e0e0f7223 */ /* 0x000fe2000000000f */
[----:B0-----:R-:W-:-:S04]  /*1d60*/  FADD R14, R17, -R10 ;  /* 0x8000000a110e7221 */ /* 0x001fc80000000000 */
[----:B------:R-:W-:Y:S01]  /*1d70*/  FFMA R15, R14, R14, R15 ;  /* 0x0000000e0e0f7223 */ /* 0x000fe2000000000f */
[----:B-1----:R-:W-:-:S04]  /*1d80*/  FADD R12, R12, -R13 ;  /* 0x8000000d0c0c7221 */ /* 0x002fc80000000000 */
[----:B------:R-:W-:-:S07]  /*1d90*/  FFMA R28, R12, R12, R15 ;  /* 0x0000000c0c1c7223 */ /* 0x000fce000000000f */
.L_x_31:
[----:B------:R-:W-:Y:S05]  /*1da0*/  BSYNC.RECONVERGENT B2 ;  /* 0x0000000000027941 */ /* 0x000fea0003800200 */
.L_x_30:
[----:B------:R-:W-:Y:S05]  /*1db0*/  @!P1 BRA `(.L_x_29) ;  /* 0x0000000000a49947 */ /* 0x000fea0003800000 */
[----:B------:R-:W-:Y:S01]  /*1dc0*/  ISETP.NE.AND P2, PT, R2, 0x1, PT ;  /* 0x000000010200780c */ /* 0x000fe20003f45270 */
[----:B------:R-:W-:Y:S01]  /*1dd0*/  BSSY.RECONVERGENT B2, `(.L_x_32) ;  /* 0x0000018000027945 */ /* 0x000fe20003800200 */
[----:B------:R-:W-:-:S11]  /*1de0*/  LOP3.LUT P1, RZ, R9, 0x1, RZ, 0xc0, !PT ;  /* 0x0000000109ff7812 */ /* 0x000fd6000782c0ff */
[----:B------:R-:W-:Y:S05]  /*1df0*/  @!P2 BRA `(.L_x_33) ;  /* 0x000000000054a947 */ /* 0x000fea0003800000 */
[----:B------:R-:W0:Y:S08]  /*1e00*/  LDC R13, c[0x0][0x384] ;  /* 0x0000e100ff0d7b82 */ /* 0x000e300000000800 */
[----:B------:R-:W1:Y:S08]  /*1e10*/  LDC.64 R10, c[0x0][0x390] ;  /* 0x0000e400ff0a7b82 */ /* 0x000e700000000a00 */
[----:B------:R-:W2:Y:S01]  /*1e20*/  S2UR UR5, SR_CgaCtaId ;  /* 0x00000000000579c3 */ /* 0x000ea20000008800 */
[----:B0-----:R-:W-:-:S07]  /*1e30*/  IMAD R9, R16, R13, R0 ;  /* 0x0000000d10097224 */ /* 0x001fce00078e0200 */
[----:B------:R-:W0:Y:S01]  /*1e40*/  LDC R14, c[0x0][0x388] ;  /* 0x0000e200ff0e7b82 */ /* 0x000e220000000800 */
[----:B-1----:R-:W-:-:S05]  /*1e50*/  IMAD.WIDE R10, R9, 0x4, R10 ;  /* 0x00000004090a7825 */ /* 0x002fca00078e020a */
[----:B------:R-:W3:Y:S01]  /*1e60*/  LDG.E R9, desc[UR6][R10.64] ;  /* 0x000000060a097981 */ /* 0x000ee2000c1e1900 */
[----:B------:R-:W-:-:S06]  /*1e70*/  IMAD.WIDE R12, R13, 0x4, R10 ;  /* 0x000000040d0c7825 */ /* 0x000fcc00078e020a */
[----:B------:R-:W4:Y:S01]  /*1e80*/  LDG.E R12, desc[UR6][R12.64] ;  /* 0x000000060c0c7981 */ /* 0x000f22000c1e1900 */
[----:B------:R-:W-:Y:S02]  /*1e90*/  UMOV UR4, 0x400 ;  /* 0x0000040000047882 */ /* 0x000fe40000000000 */
[----:B--2---:R-:W-:Y:S01]  /*1ea0*/  ULEA UR4, UR5, UR4, 0x18 ;  /* 0x0000000405047291 */ /* 0x004fe2000f8ec0ff */
[C---:B0-----:R-:W-:Y:S01]  /*1eb0*/  IMAD R15, R16.reuse, R14, R7 ;  /* 0x0000000e100f7224 */ /* 0x041fe200078e0207 */
[----:B------:R-:W-:-:S04]  /*1ec0*/  IADD3 R16, PT, PT, R16, 0x2, RZ ;  /* 0x0000000210107810 */ /* 0x000fc80007ffe0ff */
[----:B------:R-:W-:-:S04]  /*1ed0*/  LEA R15, R15, UR4, 0x2 ;  /* 0x000000040f0f7c11 */ /* 0x000fc8000f8e10ff */
[----:B------:R-:W-:Y:S02]  /*1ee0*/  LEA R17, R14, R15, 0x2 ;  /* 0x0000000f0e117211 */ /* 0x000fe400078e10ff */
[----:B------:R-:W3:Y:S04]  /*1ef0*/  LDS R14, [R15] ;  /* 0x000000000f0e7984 */ /* 0x000ee80000000800 */
[----:B------:R-:W4:Y:S01]  /*1f00*/  LDS R17, [R17] ;  /* 0x0000000011117984 */ /* 0x000f220000000800 */
[----:B---3--:R-:W-:-:S04]  /*1f10*/  FADD R9, R9, -R14 ;  /* 0x8000000e09097221 */ /* 0x008fc80000000000 */
[----:B------:R-:W-:Y:S01]  /*1f20*/  FFMA R28, R9, R9, R28 ;  /* 0x00000009091c7223 */ /* 0x000fe2000000001c */
[----:B----4-:R-:W-:-:S04]  /*1f30*/  FADD R9, R12, -R17 ;  /* 0x800000110c097221 */ /* 0x010fc80000000000 */
[----:B------:R-:W-:-:S07]  /*1f40*/  FFMA R28, R9, R9, R28 ;  /* 0x00000009091c7223 */ /* 0x000fce000000001c */
.L_x_33:
[----:B------:R-:W-:Y:S05]  /*1f50*/  BSYNC.RECONVERGENT B2 ;  /* 0x0000000000027941 */ /* 0x000fea0003800200 */
.L_x_32:
[----:B------:R-:W-:Y:S05]  /*1f60*/  @!P1 BRA `(.L_x_29) ;  /* 0x0000000000389947 */ /* 0x000fea0003800000 */
[----:B------:R-:W0:Y:S01]  /*1f70*/  LDC.64 R10, c[0x0][0x390] ;  /* 0x0000e400ff0a7b82 */ /* 0x000e220000000a00 */
[----:B------:R-:W1:Y:S01]  /*1f80*/  LDCU UR4, c[0x0][0x384] ;  /* 0x00007080ff0477ac */ /* 0x000e620008000800 */
[----:B------:R-:W2:Y:S01]  /*1f90*/  LDCU UR8, c[0x0][0x388] ;  /* 0x00007100ff0877ac */ /* 0x000ea20008000800 */
[----:B-1----:R-:W-:-:S04]  /*1fa0*/  IMAD R9, R16, UR4, R0 ;  /* 0x0000000410097c24 */ /* 0x002fc8000f8e0200 */
[----:B0-----:R-:W-:-:S06]  /*1fb0*/  IMAD.WIDE R10, R9, 0x4, R10 ;  /* 0x00000004090a7825 */ /* 0x001fcc00078e020a */
[----:B------:R-:W3:Y:S01]  /*1fc0*/  LDG.E R10, desc[UR6][R10.64] ;  /* 0x000000060a0a7981 */ /* 0x000ee2000c1e1900 */
[----:B------:R-:W0:Y:S01]  /*1fd0*/  S2UR UR5, SR_CgaCtaId ;  /* 0x00000000000579c3 */ /* 0x000e220000008800 */
[----:B------:R-:W-:Y:S01]  /*1fe0*/  UMOV UR4, 0x400 ;  /* 0x0000040000047882 */ /* 0x000fe20000000000 */
[----:B--2---:R-:W-:Y:S01]  /*1ff0*/  IMAD R9, R16, UR8, R7 ;  /* 0x0000000810097c24 */ /* 0x004fe2000f8e0207 */
[----:B0-----:R-:W-:-:S06]  /*2000*/  ULEA UR4, UR5, UR4, 0x18 ;  /* 0x0000000405047291 */ /* 0x001fcc000f8ec0ff */
[----:B------:R-:W-:-:S06]  /*2010*/  LEA R9, R9, UR4, 0x2 ;  /* 0x0000000409097c11 */ /* 0x000fcc000f8e10ff */
[----:B------:R-:W3:Y:S02]  /*2020*/  LDS R9, [R9] ;  /* 0x0000000009097984 */ /* 0x000ee40000000800 */
[----:B---3--:R-:W-:-:S04]  /*2030*/  FADD R13, R10, -R9 ;  /* 0x800000090a0d7221 */ /* 0x008fc80000000000 */
[----:B------:R-:W-:-:S07]  /*2040*/  FFMA R28, R13, R13, R28 ;  /* 0x0000000d0d1c7223 */ /* 0x000fce000000001c */
.L_x_29:
[----:B------:R-:W-:Y:S05]  /*2050*/  BSYNC.RECONVERGENT B1 ;  /* 0x0000000000017941 */ /* 0x000fea0003800200 */
.L_x_28:
[----:B------:R-:W0:Y:S01]  /*2060*/  LDCU UR4, c[0x0][0x388] ;  /* 0x00007100ff0477ac */ /* 0x000e220008000800 */
[----:B------:R-:W-:Y:S02]  /*2070*/  IADD3 R9, PT, PT, R7, 0x1, RZ ;  /* 0x0000000107097810 */ /* 0x000fe40007ffe0ff */
[----:B------:R-:W-:-:S04]  /*2080*/  FSETP.GEU.AND P1, PT, R28, R3, PT ;  /* 0x000000031c00720b */ /* 0x000fc80003f2e000 */
[----:B------:R-:W-:Y:S02]  /*2090*/  SEL R4, R7, R4, !P1 ;  /* 0x0000000407047207 */ /* 0x000fe40004800000 */
[----:B------:R-:W-:Y:S02]  /*20a0*/  FSEL R3, R28, R3, !P1 ;  /* 0x000000031c037208 */ /* 0x000fe40004800000 */
[----:B0-----:R-:W-:-:S13]  /*20b0*/  ISETP.NE.AND P2, PT, R9, UR4, PT ;  /* 0x0000000409007c0c */ /* 0x001fda000bf45270 */
[----:B------:R-:W-:Y:S05]  /*20c0*/  @!P2 BRA `(.L_x_23) ;  /* 0x00000000008ca947 */ /* 0x000fea0003800000 */
[----:B------:R-:W-:Y:S01]  /*20d0*/  MOV R7, R9 ;  /* 0x0000000900077202 */ /* 0x000fe20000000f00 */
[----:B------:R-:W-:Y:S06]  /*20e0*/  BRA `(.L_x_34) ;  /* 0xfffffff400787947 */ /* 0x000fec000383ffff */
.L_x_24:
[C---:B------:R-:W-:Y:S01]  /*20f0*/  IADD3 R2, PT, PT, R9.reuse, -0x2, RZ ;  /* 0xfffffffe09027810 */ /* 0x040fe20007ffe0ff */
[----:B------:R-:W-:Y:S01]  /*2100*/  VIADD R9, R9, 0xffffffff ;  /* 0xffffffff09097836 */ /* 0x000fe20000000000 */
[----:B------:R-:W-:Y:S01]  /*2110*/  BSSY.RECONVERGENT B1, `(.L_x_35) ;  /* 0x0000014000017945 */ /* 0x000fe20003800200 */
[----:B------:R-:W-:Y:S01]  /*2120*/  HFMA2 R4, -RZ, RZ, 0, 0 ;  /* 0x00000000ff047431 */ /* 0x000fe200000001ff */
[----:B------:R-:W-:Y:S02]  /*2130*/  ISETP.GE.U32.AND P0, PT, R2, 0x3, PT ;  /* 0x000000030200780c */ /* 0x000fe40003f06070 */
[----:B------:R-:W-:Y:S02]  /*2140*/  MOV R5, 0x1 ;  /* 0x0000000100057802 */ /* 0x000fe40000000f00 */
[----:B------:R-:W-:-:S09]  /*2150*/  LOP3.LUT R2, R9, 0x3, RZ, 0xc0, !PT ;  /* 0x0000000309027812 */ /* 0x000fd200078ec0ff */
[----:B------:R-:W-:Y:S05]  /*2160*/  @!P0 BRA `(.L_x_36) ;  /* 0x0000000000388947 */ /* 0x000fea0003800000 */
[----:B------:R-:W-:Y:S01]  /*2170*/  BSSY.RECONVERGENT B2, `(.L_x_37) ;  /* 0x000000c000027945 */ /* 0x000fe20003800200 */
[----:B------:R-:W-:Y:S02]  /*2180*/  LOP3.LUT R9, R9, 0xfffffffc, RZ, 0xc0, !PT ;  /* 0xfffffffc09097812 */ /* 0x000fe400078ec0ff */
[----:B------:R-:W-:Y:S02]  /*2190*/  MOV R4, RZ ;  /* 0x000000ff00047202 */ /* 0x000fe40000000f00 */
[----:B------:R-:W-:-:S07]  /*21a0*/  MOV R5, 0x1 ;  /* 0x0000000100057802 */ /* 0x000fce0000000f00 */
.L_x_38:
[----:B------:R-:W-:Y:S02]  /*21b0*/  IADD3 R6, PT, PT, R5, 0x3, RZ ;  /* 0x0000000305067810 */ /* 0x000fe40007ffe0ff */
[----:B------:R-:W-:Y:S02]  /*21c0*/  FSETP.GT.AND P0, PT, R3, RZ, PT ;  /* 0x000000ff0300720b */ /* 0x000fe40003f04000 */
[----:B------:R-:W-:Y:S01]  /*21d0*/  ISETP.NE.AND P1, PT, R6, R9, PT ;  /* 0x000000090600720c */ /* 0x000fe20003f25270 */
[C---:B------:R-:W-:Y:S01]  /*21e0*/  VIADD R6, R5.reuse, 0x4 ;  /* 0x0000000405067836 */ /* 0x040fe20000000000 */
[----:B------:R-:W-:Y:S02]  /*21f0*/  SEL R4, R5, R4, P0 ;  /* 0x0000000405047207 */ /* 0x000fe40000000000 */
[----:B------:R-:W-:Y:S02]  /*2200*/  FSEL R3, R3, RZ, !P0 ;  /* 0x000000ff03037208 */ /* 0x000fe40004000000 */
[----:B------:R-:W-:-:S07]  /*2210*/  MOV R5, R6 ;  /* 0x0000000600057202 */ /* 0x000fce0000000f00 */
[----:B------:R-:W-:Y:S05]  /*2220*/  @P1 BRA `(.L_x_38) ;  /* 0xfffffffc00e01947 */ /* 0x000fea000383ffff */
[----:B------:R-:W-:Y:S05]  /*2230*/  BSYNC.RECONVERGENT B2 ;  /* 0x0000000000027941 */ /* 0x000fea0003800200 */
.L_x_37:
[----:B------:R-:W-:-:S07]  /*2240*/  MOV R5, R6 ;  /* 0x0000000600057202 */ /* 0x000fce0000000f00 */
.L_x_36:
[----:B------:R-:W-:Y:S05]  /*2250*/  BSYNC.RECONVERGENT B1 ;  /* 0x0000000000017941 */ /* 0x000fea0003800200 */
.L_x_35:
[----:B------:R-:W-:-:S13]  /*2260*/  ISETP.NE.AND P0, PT, R2, RZ, PT ;  /* 0x000000ff0200720c */ /* 0x000fda0003f05270 */
[----:B------:R-:W-:Y:S05]  /*2270*/  @!P0 BRA `(.L_x_23) ;  /* 0x0000000000208947 */ /* 0x000fea0003800000 */
[----:B------:R-:W-:-:S07]  /*2280*/  HFMA2 R7, -RZ, RZ, 0, 0 ;  /* 0x00000000ff077431 */ /* 0x000fce00000001ff */
.L_x_39:
[----:B------:R-:W-:Y:S02]  /*2290*/  IADD3 R7, PT, PT, R7, 0x1, RZ ;  /* 0x0000000107077810 */ /* 0x000fe40007ffe0ff */
[----:B------:R-:W-:Y:S02]  /*22a0*/  FSETP.GT.AND P1, PT, R3, RZ, PT ;  /* 0x000000ff0300720b */ /* 0x000fe40003f24000 */
[----:B------:R-:W-:Y:S02]  /*22b0*/  ISETP.NE.AND P0, PT, R7, R2, PT ;  /* 0x000000020700720c */ /* 0x000fe40003f05270 */
[----:B------:R-:W-:Y:S02]  /*22c0*/  SEL R4, R5, R4, P1 ;  /* 0x0000000405047207 */ /* 0x000fe40000800000 */
[----:B------:R-:W-:Y:S02]  /*22d0*/  FSEL R3, R3, RZ, !P1 ;  /* 0x000000ff03037208 */ /* 0x000fe40004800000 */
[----:B------:R-:W-:-:S07]  /*22e0*/  IADD3 R5, PT, PT, R5, 0x1, RZ ;  /* 0x0000000105057810 */ /* 0x000fce0007ffe0ff */
[----:B------:R-:W-:Y:S05]  /*22f0*/  @P0 BRA `(.L_x_39) ;  /* 0xfffffffc00e40947 */ /* 0x000fea000383ffff */
.L_x_23:
[----:B------:R-:W-:Y:S05]  /*2300*/  BSYNC.RECONVERGENT B0 ;  /* 0x0000000000007941 */ /* 0x000fea0003800200 */
.L_x_22:
[----:B------:R-:W0:Y:S02]  /*2310*/  LDC.64 R2, c[0x0][0x3a0] ;  /* 0x0000e800ff027b82 */ /* 0x000e240000000a00 */
[----:B0-----:R-:W-:-:S05]  /*2320*/  IMAD.WIDE R2, R0, 0x4, R2 ;  /* 0x0000000400027825 */ /* 0x001fca00078e0202 */
[----:B------:R-:W-:Y:S01]  /*2330*/  STG.E desc[UR6][R2.64], R4 ;  /* 0x0000000402007986 */ /* 0x000fe2000c101906 */
[----:B------:R-:W-:Y:S06]  /*2340*/  BAR.SYNC.DEFER_BLOCKING 0x0 ;  /* 0x0000000000007b1d */ /* 0x000fec0000010000 */
[----:B------:R-:W-:Y:S05]  /*2350*/  EXIT ;  /* 0x000000000000794d */ /* 0x000fea0003800000 */
.L_x_40:
        /* <DEDUP_REMOVED lines=10> */
.L_x_43:


//--------------------- .nv.shared._Z16reduce_hist_featPiS_ii --------------------------
	.section	.nv.shared._Z16reduce_hist_featPiS_ii,"aw",@nobits
	.sectionflags	@""
	.align	16
	.zero		1024


//--------------------- .nv.shared.reserved.0     --------------------------
	.section	.nv.shared.reserved.0,"aw",@nobits
	.weak		__nv_reservedSMEM_offset_0_alias
	.size		__nv_reservedSMEM_offset_0_alias, 0, 64
	.other		__nv_reservedSMEM_offset_0_alias,@"STO_CUDA_RESERVED_SHARED STV_DEFAULT"
__nv_reservedSMEM_offset_0_alias:
	.zero		0
	.zero		64


//--------------------- .nv.shared._Z15count_hist_featPiS_ii --------------------------
	.section	.nv.shared._Z15count_hist_featPiS_ii,"aw",@nobits
	.sectionflags	@""
	.align	16
	.zero		1024


//--------------------- .nv.shared._Z20find_nearest_clusteriiiPfS_Pi --------------------------
	.section	.nv.shared._Z20find_nearest_clusteriiiPfS_Pi,"aw",@nobits
	.sectionflags	@""
	.align	16
	.zero		1024


//--------------------- .nv.constant0._Z16reduce_hist_featPiS_ii --------------------------
	.section	.nv.constant0._Z16reduce_hist_featPiS_ii,"a",@progbits
	.sectionflags	@""
	.align	4
.nv.constant0._Z16reduce_hist_featPiS_ii:
	.zero		920


//--------------------- .nv.constant0._Z15count_hist_featPiS_ii --------------------------
	.section	.nv.constant0._Z15count_hist_featPiS_ii,"a",@progbits
	.sectionflags	@""
	.align	4
.nv.constant0._Z15count_hist_featPiS_ii:
	.zero		920


//--------------------- .nv.constant0._Z20find_nearest_clusteriiiPfS_Pi --------------------------
	.section	.nv.constant0._Z20find_nearest_clusteriiiPfS_Pi,"a",@progbits
	.sectionflags	@""
	.align	4
.nv.constant0._Z20find_nearest_clusteriiiPfS_Pi:
	.zero		936


//--------------------- SYMBOLS --------------------------

	.type		.nv.reservedSmem.offset0,@object
	.size		.nv.reservedSmem.offset0,0x4
	.type		.nv.reservedSmem.cap,@object
	.size		.nv.reservedSmem.cap,0x4
